//
// Generated by NVIDIA NVVM Compiler
//
// Compiler Build ID: CL-36424714
// Cuda compilation tools, release 13.0, V13.0.88
// Based on NVVM 20.0.0
//

.version 9.0
.target sm_100
.address_size 64

	// .globl	_Z10kernel_phiPKfPfi
// _ZZ15kernel_reduce_zPKfPfiiE6sh_sum has been demoted

.visible .entry _Z10kernel_phiPKfPfi(
	.param .u64 .ptr .align 1 _Z10kernel_phiPKfPfi_param_0,
	.param .u64 .ptr .align 1 _Z10kernel_phiPKfPfi_param_1,
	.param .u32 _Z10kernel_phiPKfPfi_param_2
)
{
	.reg .pred 	%p<3>;
	.reg .b32 	%r<8>;
	.reg .b32 	%f<17>;
	.reg .b64 	%rd<9>;

	ld.param.u64 	%rd1, [_Z10kernel_phiPKfPfi_param_0];
	ld.param.u64 	%rd2, [_Z10kernel_phiPKfPfi_param_1];
	ld.param.u32 	%r2, [_Z10kernel_phiPKfPfi_param_2];
	mov.u32 	%r3, %ctaid.x;
	mov.u32 	%r4, %ntid.x;
	mov.u32 	%r5, %tid.x;
	mad.lo.s32 	%r1, %r3, %r4, %r5;
	setp.ge.s32 	%p1, %r1, %r2;
	@%p1 bra 	$L__BB0_5;
	cvta.to.global.u64 	%rd3, %rd1;
	mul.wide.s32 	%rd4, %r1, 4;
	add.s64 	%rd5, %rd3, %rd4;
	ld.global.f32 	%f1, [%rd5];
	setp.leu.f32 	%p2, %f1, 0f00000000;
	@%p2 bra 	$L__BB0_3;
	add.f32 	%f16, %f1, 0f3F800000;
	bra.uni 	$L__BB0_4;
$L__BB0_3:
	fma.rn.f32 	%f5, %f1, 0f3BBB989D, 0f3F000000;
	cvt.sat.f32.f32 	%f6, %f5;
	mov.f32 	%f7, 0f4B400001;
	mov.f32 	%f8, 0f437C0000;
	fma.rm.f32 	%f9, %f6, %f8, %f7;
	add.f32 	%f10, %f9, 0fCB40007F;
	neg.f32 	%f11, %f10;
	fma.rn.f32 	%f12, %f1, 0f3FB8AA3B, %f11;
	fma.rn.f32 	%f13, %f1, 0f32A57060, %f12;
	mov.b32 	%r6, %f9;
	shl.b32 	%r7, %r6, 23;
	mov.b32 	%f14, %r7;
	ex2.approx.ftz.f32 	%f15, %f13;
	mul.f32 	%f16, %f15, %f14;
$L__BB0_4:
	cvta.to.global.u64 	%rd6, %rd2;
	add.s64 	%rd8, %rd6, %rd4;
	st.global.f32 	[%rd8], %f16;
$L__BB0_5:
	ret;

}
	// .globl	_Z15kernel_reduce_zPKfPfii
.visible .entry _Z15kernel_reduce_zPKfPfii(
	.param .u64 .ptr .align 1 _Z15kernel_reduce_zPKfPfii_param_0,
	.param .u64 .ptr .align 1 _Z15kernel_reduce_zPKfPfii_param_1,
	.param .u32 _Z15kernel_reduce_zPKfPfii_param_2,
	.param .u32 _Z15kernel_reduce_zPKfPfii_param_3
)
{
	.reg .pred 	%p<12>;
	.reg .b32 	%r<13>;
	.reg .b32 	%f<34>;
	.reg .b64 	%rd<9>;
	// demoted variable
	.shared .align 4 .b8 _ZZ15kernel_reduce_zPKfPfiiE6sh_sum[1024];
	ld.param.u64 	%rd2, [_Z15kernel_reduce_zPKfPfii_param_0];
	ld.param.u64 	%rd3, [_Z15kernel_reduce_zPKfPfii_param_1];
	ld.param.u32 	%r7, [_Z15kernel_reduce_zPKfPfii_param_2];
	ld.param.u32 	%r8, [_Z15kernel_reduce_zPKfPfii_param_3];
	mov.u32 	%r1, %ctaid.x;
	mov.u32 	%r2, %tid.x;
	setp.ge.s32 	%p1, %r2, %r7;
	mov.f32 	%f33, 0f00000000;
	@%p1 bra 	$L__BB1_3;
	mov.u32 	%r3, %ntid.x;
	cvta.to.global.u64 	%rd1, %rd2;
	mov.f32 	%f33, 0f00000000;
	mov.u32 	%r12, %r2;
$L__BB1_2:
	mad.lo.s32 	%r9, %r12, %r8, %r1;
	mul.wide.s32 	%rd4, %r9, 4;
	add.s64 	%rd5, %rd1, %rd4;
	ld.global.f32 	%f6, [%rd5];
	add.f32 	%f33, %f33, %f6;
	add.s32 	%r12, %r12, %r3;
	setp.lt.s32 	%p2, %r12, %r7;
	@%p2 bra 	$L__BB1_2;
$L__BB1_3:
	shl.b32 	%r10, %r2, 2;
	mov.u32 	%r11, _ZZ15kernel_reduce_zPKfPfiiE6sh_sum;
	add.s32 	%r6, %r11, %r10;
	st.shared.f32 	[%r6], %f33;
	bar.sync 	0;
	setp.gt.u32 	%p3, %r2, 127;
	@%p3 bra 	$L__BB1_5;
	ld.shared.f32 	%f7, [%r6+512];
	ld.shared.f32 	%f8, [%r6];
	add.f32 	%f9, %f7, %f8;
	st.shared.f32 	[%r6], %f9;
$L__BB1_5:
	bar.sync 	0;
	setp.gt.u32 	%p4, %r2, 63;
	@%p4 bra 	$L__BB1_7;
	ld.shared.f32 	%f10, [%r6+256];
	ld.shared.f32 	%f11, [%r6];
	add.f32 	%f12, %f10, %f11;
	st.shared.f32 	[%r6], %f12;
$L__BB1_7:
	bar.sync 	0;
	setp.gt.u32 	%p5, %r2, 31;
	@%p5 bra 	$L__BB1_9;
	ld.shared.f32 	%f13, [%r6+128];
	ld.shared.f32 	%f14, [%r6];
	add.f32 	%f15, %f13, %f14;
	st.shared.f32 	[%r6], %f15;
$L__BB1_9:
	bar.sync 	0;
	setp.gt.u32 	%p6, %r2, 15;
	@%p6 bra 	$L__BB1_11;
	ld.shared.f32 	%f16, [%r6+64];
	ld.shared.f32 	%f17, [%r6];
	add.f32 	%f18, %f16, %f17;
	st.shared.f32 	[%r6], %f18;
$L__BB1_11:
	bar.sync 	0;
	setp.gt.u32 	%p7, %r2, 7;
	@%p7 bra 	$L__BB1_13;
	ld.shared.f32 	%f19, [%r6+32];
	ld.shared.f32 	%f20, [%r6];
	add.f32 	%f21, %f19, %f20;
	st.shared.f32 	[%r6], %f21;
$L__BB1_13:
	bar.sync 	0;
	setp.gt.u32 	%p8, %r2, 3;
	@%p8 bra 	$L__BB1_15;
	ld.shared.f32 	%f22, [%r6+16];
	ld.shared.f32 	%f23, [%r6];
	add.f32 	%f24, %f22, %f23;
	st.shared.f32 	[%r6], %f24;
$L__BB1_15:
	bar.sync 	0;
	setp.gt.u32 	%p9, %r2, 1;
	@%p9 bra 	$L__BB1_17;
	ld.shared.f32 	%f25, [%r6+8];
	ld.shared.f32 	%f26, [%r6];
	add.f32 	%f27, %f25, %f26;
	st.shared.f32 	[%r6], %f27;
$L__BB1_17:
	bar.sync 	0;
	setp.ne.s32 	%p10, %r2, 0;
	@%p10 bra 	$L__BB1_19;
	ld.shared.f32 	%f28, [_ZZ15kernel_reduce_zPKfPfiiE6sh_sum+4];
	ld.shared.f32 	%f29, [%r6];
	add.f32 	%f30, %f28, %f29;
	st.shared.f32 	[%r6], %f30;
$L__BB1_19:
	setp.ne.s32 	%p11, %r2, 0;
	bar.sync 	0;
	@%p11 bra 	$L__BB1_21;
	ld.shared.f32 	%f31, [_ZZ15kernel_reduce_zPKfPfiiE6sh_sum];
	cvta.to.global.u64 	%rd6, %rd3;
	mul.wide.u32 	%rd7, %r1, 4;
	add.s64 	%rd8, %rd6, %rd7;
	st.global.f32 	[%rd8], %f31;
$L__BB1_21:
	ret;

}
	// .globl	_Z16kernel_compute_SPKfS0_Pfii
.visible .entry _Z16kernel_compute_SPKfS0_Pfii(
	.param .u64 .ptr .align 1 _Z16kernel_compute_SPKfS0_Pfii_param_0,
	.param .u64 .ptr .align 1 _Z16kernel_compute_SPKfS0_Pfii_param_1,
	.param .u64 .ptr .align 1 _Z16kernel_compute_SPKfS0_Pfii_param_2,
	.param .u32 _Z16kernel_compute_SPKfS0_Pfii_param_3,
	.param .u32 _Z16kernel_compute_SPKfS0_Pfii_param_4
)
{
	.reg .pred 	%p<11>;
	.reg .b32 	%r<48>;
	.reg .b32 	%f<68>;
	.reg .b64 	%rd<50>;

	ld.param.u64 	%rd4, [_Z16kernel_compute_SPKfS0_Pfii_param_0];
	ld.param.u64 	%rd5, [_Z16kernel_compute_SPKfS0_Pfii_param_1];
	ld.param.u64 	%rd3, [_Z16kernel_compute_SPKfS0_Pfii_param_2];
	ld.param.u32 	%r19, [_Z16kernel_compute_SPKfS0_Pfii_param_3];
	ld.param.u32 	%r21, [_Z16kernel_compute_SPKfS0_Pfii_param_4];
	cvta.to.global.u64 	%rd1, %rd5;
	cvta.to.global.u64 	%rd2, %rd4;
	mov.u32 	%r22, %ctaid.x;
	mov.u32 	%r23, %ntid.x;
	mov.u32 	%r24, %tid.x;
	mad.lo.s32 	%r1, %r22, %r23, %r24;
	mov.u32 	%r25, %ctaid.y;
	mov.u32 	%r26, %ntid.y;
	mov.u32 	%r27, %tid.y;
	mad.lo.s32 	%r28, %r25, %r26, %r27;
	max.s32 	%r29, %r1, %r28;
	setp.ge.s32 	%p1, %r29, %r21;
	@%p1 bra 	$L__BB2_14;
	setp.lt.s32 	%p2, %r19, 1;
	mov.f32 	%f67, 0f00000000;
	@%p2 bra 	$L__BB2_13;
	and.b32  	%r3, %r19, 7;
	setp.lt.u32 	%p3, %r19, 8;
	mov.f32 	%f67, 0f00000000;
	mov.b32 	%r46, 0;
	@%p3 bra 	$L__BB2_5;
	and.b32  	%r46, %r19, 2147483640;
	neg.s32 	%r44, %r46;
	shl.b32 	%r6, %r21, 3;
	mov.f32 	%f67, 0f00000000;
	mul.wide.s32 	%rd10, %r21, 4;
	mov.u32 	%r42, %r1;
	mov.u32 	%r43, %r28;
$L__BB2_4:
	.pragma "nounroll";
	mul.wide.s32 	%rd6, %r42, 4;
	add.s64 	%rd7, %rd2, %rd6;
	ld.global.f32 	%f17, [%rd7];
	mul.wide.s32 	%rd8, %r43, 4;
	add.s64 	%rd9, %rd1, %rd8;
	ld.global.f32 	%f18, [%rd9];
	fma.rn.f32 	%f19, %f17, %f18, %f67;
	add.s64 	%rd11, %rd7, %rd10;
	ld.global.f32 	%f20, [%rd11];
	add.s64 	%rd12, %rd9, %rd10;
	ld.global.f32 	%f21, [%rd12];
	fma.rn.f32 	%f22, %f20, %f21, %f19;
	add.s64 	%rd13, %rd11, %rd10;
	ld.global.f32 	%f23, [%rd13];
	add.s64 	%rd14, %rd12, %rd10;
	ld.global.f32 	%f24, [%rd14];
	fma.rn.f32 	%f25, %f23, %f24, %f22;
	add.s64 	%rd15, %rd13, %rd10;
	ld.global.f32 	%f26, [%rd15];
	add.s64 	%rd16, %rd14, %rd10;
	ld.global.f32 	%f27, [%rd16];
	fma.rn.f32 	%f28, %f26, %f27, %f25;
	add.s64 	%rd17, %rd15, %rd10;
	ld.global.f32 	%f29, [%rd17];
	add.s64 	%rd18, %rd16, %rd10;
	ld.global.f32 	%f30, [%rd18];
	fma.rn.f32 	%f31, %f29, %f30, %f28;
	add.s64 	%rd19, %rd17, %rd10;
	ld.global.f32 	%f32, [%rd19];
	add.s64 	%rd20, %rd18, %rd10;
	ld.global.f32 	%f33, [%rd20];
	fma.rn.f32 	%f34, %f32, %f33, %f31;
	add.s64 	%rd21, %rd19, %rd10;
	ld.global.f32 	%f35, [%rd21];
	add.s64 	%rd22, %rd20, %rd10;
	ld.global.f32 	%f36, [%rd22];
	fma.rn.f32 	%f37, %f35, %f36, %f34;
	add.s64 	%rd23, %rd21, %rd10;
	ld.global.f32 	%f38, [%rd23];
	add.s64 	%rd24, %rd22, %rd10;
	ld.global.f32 	%f39, [%rd24];
	fma.rn.f32 	%f67, %f38, %f39, %f37;
	add.s32 	%r44, %r44, 8;
	add.s32 	%r43, %r43, %r6;
	add.s32 	%r42, %r42, %r6;
	setp.ne.s32 	%p4, %r44, 0;
	@%p4 bra 	$L__BB2_4;
$L__BB2_5:
	setp.eq.s32 	%p5, %r3, 0;
	@%p5 bra 	$L__BB2_13;
	and.b32  	%r14, %r19, 3;
	setp.lt.u32 	%p6, %r3, 4;
	@%p6 bra 	$L__BB2_8;
	mul.lo.s32 	%r31, %r46, %r21;
	add.s32 	%r32, %r31, %r1;
	mul.wide.s32 	%rd25, %r32, 4;
	add.s64 	%rd26, %rd2, %rd25;
	ld.global.f32 	%f41, [%rd26];
	add.s32 	%r33, %r31, %r28;
	mul.wide.s32 	%rd27, %r33, 4;
	add.s64 	%rd28, %rd1, %rd27;
	ld.global.f32 	%f42, [%rd28];
	fma.rn.f32 	%f43, %f41, %f42, %f67;
	mul.wide.s32 	%rd29, %r21, 4;
	add.s64 	%rd30, %rd26, %rd29;
	ld.global.f32 	%f44, [%rd30];
	add.s64 	%rd31, %rd28, %rd29;
	ld.global.f32 	%f45, [%rd31];
	fma.rn.f32 	%f46, %f44, %f45, %f43;
	add.s64 	%rd32, %rd30, %rd29;
	ld.global.f32 	%f47, [%rd32];
	add.s64 	%rd33, %rd31, %rd29;
	ld.global.f32 	%f48, [%rd33];
	fma.rn.f32 	%f49, %f47, %f48, %f46;
	add.s64 	%rd34, %rd32, %rd29;
	ld.global.f32 	%f50, [%rd34];
	add.s64 	%rd35, %rd33, %rd29;
	ld.global.f32 	%f51, [%rd35];
	fma.rn.f32 	%f67, %f50, %f51, %f49;
	add.s32 	%r46, %r46, 4;
$L__BB2_8:
	setp.eq.s32 	%p7, %r14, 0;
	@%p7 bra 	$L__BB2_13;
	setp.eq.s32 	%p8, %r14, 1;
	@%p8 bra 	$L__BB2_11;
	mul.lo.s32 	%r34, %r46, %r21;
	add.s32 	%r35, %r34, %r1;
	mul.wide.s32 	%rd36, %r35, 4;
	add.s64 	%rd37, %rd2, %rd36;
	ld.global.f32 	%f53, [%rd37];
	add.s32 	%r36, %r34, %r28;
	mul.wide.s32 	%rd38, %r36, 4;
	add.s64 	%rd39, %rd1, %rd38;
	ld.global.f32 	%f54, [%rd39];
	fma.rn.f32 	%f55, %f53, %f54, %f67;
	mul.wide.s32 	%rd40, %r21, 4;
	add.s64 	%rd41, %rd37, %rd40;
	ld.global.f32 	%f56, [%rd41];
	add.s64 	%rd42, %rd39, %rd40;
	ld.global.f32 	%f57, [%rd42];
	fma.rn.f32 	%f67, %f56, %f57, %f55;
	add.s32 	%r46, %r46, 2;
$L__BB2_11:
	and.b32  	%r37, %r19, 1;
	setp.eq.b32 	%p9, %r37, 1;
	not.pred 	%p10, %p9;
	@%p10 bra 	$L__BB2_13;
	mul.lo.s32 	%r38, %r46, %r21;
	add.s32 	%r39, %r38, %r1;
	mul.wide.s32 	%rd43, %r39, 4;
	add.s64 	%rd44, %rd2, %rd43;
	ld.global.f32 	%f58, [%rd44];
	add.s32 	%r40, %r38, %r28;
	mul.wide.s32 	%rd45, %r40, 4;
	add.s64 	%rd46, %rd1, %rd45;
	ld.global.f32 	%f59, [%rd46];
	fma.rn.f32 	%f67, %f58, %f59, %f67;
$L__BB2_13:
	mad.lo.s32 	%r41, %r21, %r1, %r28;
	cvta.to.global.u64 	%rd47, %rd3;
	mul.wide.s32 	%rd48, %r41, 4;
	add.s64 	%rd49, %rd47, %rd48;
	st.global.f32 	[%rd49], %f67;
$L__BB2_14:
	ret;

}
	// .globl	_Z24kernel_compute_numeratorPKfS0_Pfii
.visible .entry _Z24kernel_compute_numeratorPKfS0_Pfii(
	.param .u64 .ptr .align 1 _Z24kernel_compute_numeratorPKfS0_Pfii_param_0,
	.param .u64 .ptr .align 1 _Z24kernel_compute_numeratorPKfS0_Pfii_param_1,
	.param .u64 .ptr .align 1 _Z24kernel_compute_numeratorPKfS0_Pfii_param_2,
	.param .u32 _Z24kernel_compute_numeratorPKfS0_Pfii_param_3,
	.param .u32 _Z24kernel_compute_numeratorPKfS0_Pfii_param_4
)
{
	.reg .pred 	%p<12>;
	.reg .b32 	%r<81>;
	.reg .b32 	%f<67>;
	.reg .b64 	%rd<48>;

	ld.param.u64 	%rd5, [_Z24kernel_compute_numeratorPKfS0_Pfii_param_0];
	ld.param.u64 	%rd6, [_Z24kernel_compute_numeratorPKfS0_Pfii_param_1];
	ld.param.u64 	%rd4, [_Z24kernel_compute_numeratorPKfS0_Pfii_param_2];
	ld.param.u32 	%r44, [_Z24kernel_compute_numeratorPKfS0_Pfii_param_3];
	ld.param.u32 	%r45, [_Z24kernel_compute_numeratorPKfS0_Pfii_param_4];
	cvta.to.global.u64 	%rd1, %rd6;
	cvta.to.global.u64 	%rd2, %rd5;
	mov.u32 	%r46, %ctaid.x;
	mov.u32 	%r47, %ntid.x;
	mov.u32 	%r48, %tid.x;
	mad.lo.s32 	%r1, %r46, %r47, %r48;
	mov.u32 	%r49, %ctaid.y;
	mov.u32 	%r50, %ntid.y;
	mul.lo.s32 	%r2, %r49, %r50;
	mov.u32 	%r3, %tid.y;
	add.s32 	%r51, %r2, %r3;
	setp.ge.s32 	%p1, %r1, %r44;
	setp.ge.s32 	%p2, %r51, %r45;
	or.pred  	%p3, %p1, %p2;
	@%p3 bra 	$L__BB3_13;
	mul.lo.s32 	%r5, %r45, %r1;
	and.b32  	%r6, %r45, 7;
	setp.lt.u32 	%p4, %r45, 8;
	mov.f32 	%f66, 0f00000000;
	mov.b32 	%r79, 0;
	@%p4 bra 	$L__BB3_4;
	and.b32  	%r79, %r45, 2147483640;
	neg.s32 	%r77, %r79;
	add.s32 	%r53, %r3, %r45;
	add.s32 	%r76, %r53, %r2;
	shl.b32 	%r10, %r45, 3;
	shl.b32 	%r54, %r45, 1;
	add.s32 	%r75, %r51, %r54;
	mad.lo.s32 	%r74, %r45, 3, %r51;
	shl.b32 	%r55, %r45, 2;
	add.s32 	%r73, %r51, %r55;
	mad.lo.s32 	%r72, %r45, 5, %r51;
	mad.lo.s32 	%r71, %r45, 6, %r51;
	mad.lo.s32 	%r70, %r45, 7, %r51;
	add.s64 	%rd3, %rd2, 16;
	mov.f32 	%f66, 0f00000000;
	mov.u32 	%r68, %r5;
	mov.u32 	%r69, %r51;
$L__BB3_3:
	.pragma "nounroll";
	mul.wide.s32 	%rd7, %r68, 4;
	add.s64 	%rd8, %rd3, %rd7;
	ld.global.f32 	%f16, [%rd8+-16];
	mul.wide.u32 	%rd9, %r69, 4;
	add.s64 	%rd10, %rd1, %rd9;
	ld.global.f32 	%f17, [%rd10];
	fma.rn.f32 	%f18, %f16, %f17, %f66;
	ld.global.f32 	%f19, [%rd8+-12];
	mul.wide.u32 	%rd11, %r76, 4;
	add.s64 	%rd12, %rd1, %rd11;
	ld.global.f32 	%f20, [%rd12];
	fma.rn.f32 	%f21, %f19, %f20, %f18;
	ld.global.f32 	%f22, [%rd8+-8];
	mul.wide.u32 	%rd13, %r75, 4;
	add.s64 	%rd14, %rd1, %rd13;
	ld.global.f32 	%f23, [%rd14];
	fma.rn.f32 	%f24, %f22, %f23, %f21;
	ld.global.f32 	%f25, [%rd8+-4];
	mul.wide.u32 	%rd15, %r74, 4;
	add.s64 	%rd16, %rd1, %rd15;
	ld.global.f32 	%f26, [%rd16];
	fma.rn.f32 	%f27, %f25, %f26, %f24;
	ld.global.f32 	%f28, [%rd8];
	mul.wide.u32 	%rd17, %r73, 4;
	add.s64 	%rd18, %rd1, %rd17;
	ld.global.f32 	%f29, [%rd18];
	fma.rn.f32 	%f30, %f28, %f29, %f27;
	ld.global.f32 	%f31, [%rd8+4];
	mul.wide.u32 	%rd19, %r72, 4;
	add.s64 	%rd20, %rd1, %rd19;
	ld.global.f32 	%f32, [%rd20];
	fma.rn.f32 	%f33, %f31, %f32, %f30;
	ld.global.f32 	%f34, [%rd8+8];
	mul.wide.u32 	%rd21, %r71, 4;
	add.s64 	%rd22, %rd1, %rd21;
	ld.global.f32 	%f35, [%rd22];
	fma.rn.f32 	%f36, %f34, %f35, %f33;
	ld.global.f32 	%f37, [%rd8+12];
	mul.wide.u32 	%rd23, %r70, 4;
	add.s64 	%rd24, %rd1, %rd23;
	ld.global.f32 	%f38, [%rd24];
	fma.rn.f32 	%f66, %f37, %f38, %f36;
	add.s32 	%r77, %r77, 8;
	add.s32 	%r76, %r76, %r10;
	add.s32 	%r75, %r75, %r10;
	add.s32 	%r74, %r74, %r10;
	add.s32 	%r73, %r73, %r10;
	add.s32 	%r72, %r72, %r10;
	add.s32 	%r71, %r71, %r10;
	add.s32 	%r70, %r70, %r10;
	add.s32 	%r69, %r69, %r10;
	add.s32 	%r68, %r68, 8;
	setp.ne.s32 	%p5, %r77, 0;
	@%p5 bra 	$L__BB3_3;
$L__BB3_4:
	setp.eq.s32 	%p6, %r6, 0;
	@%p6 bra 	$L__BB3_12;
	and.b32  	%r38, %r45, 3;
	setp.lt.u32 	%p7, %r6, 4;
	@%p7 bra 	$L__BB3_7;
	add.s32 	%r56, %r79, %r5;
	mul.wide.s32 	%rd25, %r56, 4;
	add.s64 	%rd26, %rd2, %rd25;
	ld.global.f32 	%f40, [%rd26];
	mad.lo.s32 	%r57, %r79, %r45, %r51;
	mul.wide.u32 	%rd27, %r57, 4;
	add.s64 	%rd28, %rd1, %rd27;
	ld.global.f32 	%f41, [%rd28];
	fma.rn.f32 	%f42, %f40, %f41, %f66;
	ld.global.f32 	%f43, [%rd26+4];
	add.s32 	%r58, %r57, %r45;
	mul.wide.u32 	%rd29, %r58, 4;
	add.s64 	%rd30, %rd1, %rd29;
	ld.global.f32 	%f44, [%rd30];
	fma.rn.f32 	%f45, %f43, %f44, %f42;
	ld.global.f32 	%f46, [%rd26+8];
	add.s32 	%r59, %r58, %r45;
	mul.wide.u32 	%rd31, %r59, 4;
	add.s64 	%rd32, %rd1, %rd31;
	ld.global.f32 	%f47, [%rd32];
	fma.rn.f32 	%f48, %f46, %f47, %f45;
	ld.global.f32 	%f49, [%rd26+12];
	add.s32 	%r60, %r59, %r45;
	mul.wide.u32 	%rd33, %r60, 4;
	add.s64 	%rd34, %rd1, %rd33;
	ld.global.f32 	%f50, [%rd34];
	fma.rn.f32 	%f66, %f49, %f50, %f48;
	add.s32 	%r79, %r79, 4;
$L__BB3_7:
	setp.eq.s32 	%p8, %r38, 0;
	@%p8 bra 	$L__BB3_12;
	setp.eq.s32 	%p9, %r38, 1;
	@%p9 bra 	$L__BB3_10;
	add.s32 	%r61, %r79, %r5;
	mul.wide.s32 	%rd35, %r61, 4;
	add.s64 	%rd36, %rd2, %rd35;
	ld.global.f32 	%f52, [%rd36];
	mad.lo.s32 	%r62, %r79, %r45, %r51;
	mul.wide.u32 	%rd37, %r62, 4;
	add.s64 	%rd38, %rd1, %rd37;
	ld.global.f32 	%f53, [%rd38];
	fma.rn.f32 	%f54, %f52, %f53, %f66;
	ld.global.f32 	%f55, [%rd36+4];
	add.s32 	%r63, %r62, %r45;
	mul.wide.u32 	%rd39, %r63, 4;
	add.s64 	%rd40, %rd1, %rd39;
	ld.global.f32 	%f56, [%rd40];
	fma.rn.f32 	%f66, %f55, %f56, %f54;
	add.s32 	%r79, %r79, 2;
$L__BB3_10:
	and.b32  	%r64, %r45, 1;
	setp.eq.b32 	%p10, %r64, 1;
	not.pred 	%p11, %p10;
	@%p11 bra 	$L__BB3_12;
	add.s32 	%r65, %r79, %r5;
	mul.wide.s32 	%rd41, %r65, 4;
	add.s64 	%rd42, %rd2, %rd41;
	ld.global.f32 	%f57, [%rd42];
	mad.lo.s32 	%r66, %r79, %r45, %r51;
	mul.wide.u32 	%rd43, %r66, 4;
	add.s64 	%rd44, %rd1, %rd43;
	ld.global.f32 	%f58, [%rd44];
	fma.rn.f32 	%f66, %f57, %f58, %f66;
$L__BB3_12:
	add.s32 	%r67, %r5, %r51;
	cvta.to.global.u64 	%rd45, %rd4;
	mul.wide.s32 	%rd46, %r67, 4;
	add.s64 	%rd47, %rd45, %rd46;
	st.global.f32 	[%rd47], %f66;
$L__BB3_13:
	ret;

}
	// .globl	_Z26kernel_compute_denominatorPKfS0_Pfii
.visible .entry _Z26kernel_compute_denominatorPKfS0_Pfii(
	.param .u64 .ptr .align 1 _Z26kernel_compute_denominatorPKfS0_Pfii_param_0,
	.param .u64 .ptr .align 1 _Z26kernel_compute_denominatorPKfS0_Pfii_param_1,
	.param .u64 .ptr .align 1 _Z26kernel_compute_denominatorPKfS0_Pfii_param_2,
	.param .u32 _Z26kernel_compute_denominatorPKfS0_Pfii_param_3,
	.param .u32 _Z26kernel_compute_denominatorPKfS0_Pfii_param_4
)
{
	.reg .pred 	%p<11>;
	.reg .b32 	%r<38>;
	.reg .b32 	%f<112>;
	.reg .b64 	%rd<31>;

	ld.param.u64 	%rd11, [_Z26kernel_compute_denominatorPKfS0_Pfii_param_0];
	ld.param.u64 	%rd12, [_Z26kernel_compute_denominatorPKfS0_Pfii_param_1];
	ld.param.u64 	%rd10, [_Z26kernel_compute_denominatorPKfS0_Pfii_param_2];
	ld.param.u32 	%r24, [_Z26kernel_compute_denominatorPKfS0_Pfii_param_3];
	ld.param.u32 	%r23, [_Z26kernel_compute_denominatorPKfS0_Pfii_param_4];
	cvta.to.global.u64 	%rd1, %rd12;
	cvta.to.global.u64 	%rd2, %rd11;
	mov.u32 	%r25, %ctaid.x;
	mov.u32 	%r26, %ntid.x;
	mov.u32 	%r27, %tid.x;
	mad.lo.s32 	%r1, %r25, %r26, %r27;
	setp.ge.s32 	%p1, %r1, %r24;
	@%p1 bra 	$L__BB4_15;
	setp.lt.s32 	%p2, %r23, 1;
	mov.f32 	%f111, 0f00000000;
	@%p2 bra 	$L__BB4_14;
	mul.lo.s32 	%r2, %r23, %r1;
	and.b32  	%r3, %r23, 15;
	setp.lt.u32 	%p3, %r23, 16;
	mov.f32 	%f111, 0f00000000;
	mov.b32 	%r34, 0;
	@%p3 bra 	$L__BB4_5;
	and.b32  	%r34, %r23, 2147483632;
	neg.s32 	%r32, %r34;
	add.s64 	%rd3, %rd2, 32;
	add.s64 	%rd29, %rd1, 32;
	mov.f32 	%f111, 0f00000000;
	mov.u32 	%r31, %r2;
$L__BB4_4:
	.pragma "nounroll";
	mul.wide.s32 	%rd13, %r31, 4;
	add.s64 	%rd14, %rd3, %rd13;
	ld.global.f32 	%f18, [%rd14+-32];
	ld.global.f32 	%f19, [%rd29+-32];
	fma.rn.f32 	%f20, %f18, %f19, %f111;
	ld.global.f32 	%f21, [%rd14+-28];
	ld.global.f32 	%f22, [%rd29+-28];
	fma.rn.f32 	%f23, %f21, %f22, %f20;
	ld.global.f32 	%f24, [%rd14+-24];
	ld.global.f32 	%f25, [%rd29+-24];
	fma.rn.f32 	%f26, %f24, %f25, %f23;
	ld.global.f32 	%f27, [%rd14+-20];
	ld.global.f32 	%f28, [%rd29+-20];
	fma.rn.f32 	%f29, %f27, %f28, %f26;
	ld.global.f32 	%f30, [%rd14+-16];
	ld.global.f32 	%f31, [%rd29+-16];
	fma.rn.f32 	%f32, %f30, %f31, %f29;
	ld.global.f32 	%f33, [%rd14+-12];
	ld.global.f32 	%f34, [%rd29+-12];
	fma.rn.f32 	%f35, %f33, %f34, %f32;
	ld.global.f32 	%f36, [%rd14+-8];
	ld.global.f32 	%f37, [%rd29+-8];
	fma.rn.f32 	%f38, %f36, %f37, %f35;
	ld.global.f32 	%f39, [%rd14+-4];
	ld.global.f32 	%f40, [%rd29+-4];
	fma.rn.f32 	%f41, %f39, %f40, %f38;
	ld.global.f32 	%f42, [%rd14];
	ld.global.f32 	%f43, [%rd29];
	fma.rn.f32 	%f44, %f42, %f43, %f41;
	ld.global.f32 	%f45, [%rd14+4];
	ld.global.f32 	%f46, [%rd29+4];
	fma.rn.f32 	%f47, %f45, %f46, %f44;
	ld.global.f32 	%f48, [%rd14+8];
	ld.global.f32 	%f49, [%rd29+8];
	fma.rn.f32 	%f50, %f48, %f49, %f47;
	ld.global.f32 	%f51, [%rd14+12];
	ld.global.f32 	%f52, [%rd29+12];
	fma.rn.f32 	%f53, %f51, %f52, %f50;
	ld.global.f32 	%f54, [%rd14+16];
	ld.global.f32 	%f55, [%rd29+16];
	fma.rn.f32 	%f56, %f54, %f55, %f53;
	ld.global.f32 	%f57, [%rd14+20];
	ld.global.f32 	%f58, [%rd29+20];
	fma.rn.f32 	%f59, %f57, %f58, %f56;
	ld.global.f32 	%f60, [%rd14+24];
	ld.global.f32 	%f61, [%rd29+24];
	fma.rn.f32 	%f62, %f60, %f61, %f59;
	ld.global.f32 	%f63, [%rd14+28];
	ld.global.f32 	%f64, [%rd29+28];
	fma.rn.f32 	%f111, %f63, %f64, %f62;
	add.s32 	%r32, %r32, 16;
	add.s32 	%r31, %r31, 16;
	add.s64 	%rd29, %rd29, 64;
	setp.ne.s32 	%p4, %r32, 0;
	@%p4 bra 	$L__BB4_4;
$L__BB4_5:
	setp.eq.s32 	%p5, %r3, 0;
	@%p5 bra 	$L__BB4_14;
	and.b32  	%r11, %r23, 7;
	setp.lt.u32 	%p6, %r3, 8;
	@%p6 bra 	$L__BB4_8;
	add.s32 	%r29, %r34, %r2;
	mul.wide.s32 	%rd15, %r29, 4;
	add.s64 	%rd16, %rd2, %rd15;
	ld.global.f32 	%f66, [%rd16];
	mul.wide.u32 	%rd17, %r34, 4;
	add.s64 	%rd18, %rd1, %rd17;
	ld.global.f32 	%f67, [%rd18];
	fma.rn.f32 	%f68, %f66, %f67, %f111;
	ld.global.f32 	%f69, [%rd16+4];
	ld.global.f32 	%f70, [%rd18+4];
	fma.rn.f32 	%f71, %f69, %f70, %f68;
	ld.global.f32 	%f72, [%rd16+8];
	ld.global.f32 	%f73, [%rd18+8];
	fma.rn.f32 	%f74, %f72, %f73, %f71;
	ld.global.f32 	%f75, [%rd16+12];
	ld.global.f32 	%f76, [%rd18+12];
	fma.rn.f32 	%f77, %f75, %f76, %f74;
	ld.global.f32 	%f78, [%rd16+16];
	ld.global.f32 	%f79, [%rd18+16];
	fma.rn.f32 	%f80, %f78, %f79, %f77;
	ld.global.f32 	%f81, [%rd16+20];
	ld.global.f32 	%f82, [%rd18+20];
	fma.rn.f32 	%f83, %f81, %f82, %f80;
	ld.global.f32 	%f84, [%rd16+24];
	ld.global.f32 	%f85, [%rd18+24];
	fma.rn.f32 	%f86, %f84, %f85, %f83;
	ld.global.f32 	%f87, [%rd16+28];
	ld.global.f32 	%f88, [%rd18+28];
	fma.rn.f32 	%f111, %f87, %f88, %f86;
	add.s32 	%r34, %r34, 8;
$L__BB4_8:
	setp.eq.s32 	%p7, %r11, 0;
	@%p7 bra 	$L__BB4_14;
	and.b32  	%r14, %r23, 3;
	setp.lt.u32 	%p8, %r11, 4;
	@%p8 bra 	$L__BB4_11;
	add.s32 	%r30, %r34, %r2;
	mul.wide.s32 	%rd19, %r30, 4;
	add.s64 	%rd20, %rd2, %rd19;
	ld.global.f32 	%f90, [%rd20];
	mul.wide.u32 	%rd21, %r34, 4;
	add.s64 	%rd22, %rd1, %rd21;
	ld.global.f32 	%f91, [%rd22];
	fma.rn.f32 	%f92, %f90, %f91, %f111;
	ld.global.f32 	%f93, [%rd20+4];
	ld.global.f32 	%f94, [%rd22+4];
	fma.rn.f32 	%f95, %f93, %f94, %f92;
	ld.global.f32 	%f96, [%rd20+8];
	ld.global.f32 	%f97, [%rd22+8];
	fma.rn.f32 	%f98, %f96, %f97, %f95;
	ld.global.f32 	%f99, [%rd20+12];
	ld.global.f32 	%f100, [%rd22+12];
	fma.rn.f32 	%f111, %f99, %f100, %f98;
	add.s32 	%r34, %r34, 4;
$L__BB4_11:
	setp.eq.s32 	%p9, %r14, 0;
	@%p9 bra 	$L__BB4_14;
	mul.wide.u32 	%rd23, %r34, 4;
	add.s64 	%rd30, %rd1, %rd23;
	add.s32 	%r37, %r34, %r2;
	neg.s32 	%r36, %r14;
$L__BB4_13:
	.pragma "nounroll";
	mul.wide.s32 	%rd24, %r37, 4;
	add.s64 	%rd25, %rd2, %rd24;
	ld.global.f32 	%f101, [%rd25];
	ld.global.f32 	%f102, [%rd30];
	fma.rn.f32 	%f111, %f101, %f102, %f111;
	add.s64 	%rd30, %rd30, 4;
	add.s32 	%r37, %r37, 1;
	add.s32 	%r36, %r36, 1;
	setp.ne.s32 	%p10, %r36, 0;
	@%p10 bra 	$L__BB4_13;
$L__BB4_14:
	cvta.to.global.u64 	%rd26, %rd10;
	mul.wide.s32 	%rd27, %r1, 4;
	add.s64 	%rd28, %rd26, %rd27;
	st.global.f32 	[%rd28], %f111;
$L__BB4_15:
	ret;

}
	// .globl	_Z13kernel_dividePKfS0_Pfii
.visible .entry _Z13kernel_dividePKfS0_Pfii(
	.param .u64 .ptr .align 1 _Z13kernel_dividePKfS0_Pfii_param_0,
	.param .u64 .ptr .align 1 _Z13kernel_dividePKfS0_Pfii_param_1,
	.param .u64 .ptr .align 1 _Z13kernel_dividePKfS0_Pfii_param_2,
	.param .u32 _Z13kernel_dividePKfS0_Pfii_param_3,
	.param .u32 _Z13kernel_dividePKfS0_Pfii_param_4
)
{
	.reg .pred 	%p<2>;
	.reg .b32 	%r<9>;
	.reg .b32 	%f<4>;
	.reg .b64 	%rd<12>;

	ld.param.u64 	%rd1, [_Z13kernel_dividePKfS0_Pfii_param_0];
	ld.param.u64 	%rd2, [_Z13kernel_dividePKfS0_Pfii_param_1];
	ld.param.u64 	%rd3, [_Z13kernel_dividePKfS0_Pfii_param_2];
	ld.param.u32 	%r3, [_Z13kernel_dividePKfS0_Pfii_param_3];
	ld.param.u32 	%r2, [_Z13kernel_dividePKfS0_Pfii_param_4];
	mov.u32 	%r4, %ctaid.x;
	mov.u32 	%r5, %ntid.x;
	mov.u32 	%r6, %tid.x;
	mad.lo.s32 	%r1, %r4, %r5, %r6;
	mul.lo.s32 	%r7, %r2, %r3;
	setp.ge.s32 	%p1, %r1, %r7;
	@%p1 bra 	$L__BB5_2;
	cvta.to.global.u64 	%rd4, %rd1;
	cvta.to.global.u64 	%rd5, %rd2;
	cvta.to.global.u64 	%rd6, %rd3;
	div.s32 	%r8, %r1, %r2;
	mul.wide.s32 	%rd7, %r1, 4;
	add.s64 	%rd8, %rd4, %rd7;
	ld.global.f32 	%f1, [%rd8];
	mul.wide.s32 	%rd9, %r8, 4;
	add.s64 	%rd10, %rd5, %rd9;
	ld.global.f32 	%f2, [%rd10];
	div.rn.f32 	%f3, %f1, %f2;
	add.s64 	%rd11, %rd6, %rd7;
	st.global.f32 	[%rd11], %f3;
$L__BB5_2:
	ret;

}


// ===== COMPILED SASS (sm_100) =====

	.target	sm_100

	.elftype	@"ET_EXEC"


//--------------------- .note.nv.tkinfo           --------------------------
	.section	.note.nv.tkinfo,"",@"SHT_NOTE"
	.sectionflags	@"SHF_NOTE_NV_TKINFO"
	.tkinfo
        /*0018*/ 	.word	0x00000002
        /*0030*/ 	.string	""
        /*0030*/ 	.string	"ptxas"
        /*0030*/ 	.string	"Cuda compilation tools, release 13.0, V13.0.88"
        /*0030*/ 	.string	"Build cuda_13.0.r13.0/compiler.36424714_0"
        /*0030*/ 	.string	"-arch sm_100 -m 64 "



//--------------------- .note.nv.cuinfo           --------------------------
	.section	.note.nv.cuinfo,"",@"SHT_NOTE"
	.sectionflags	@"SHF_NOTE_NV_CUINFO"
        /*0018*/ 	.short	0x0002
        /*001a*/ 	.short	0x0064
        /*001c*/ 	.short	0x0082
	.zero		2


//--------------------- .nv.info                  --------------------------
	.section	.nv.info,"",@"SHT_CUDA_INFO"
	.align	4


	//----- nvinfo : EIATTR_REGCOUNT
	.align		4
        /*0000*/ 	.byte	0x04, 0x2f
        /*0002*/ 	.short	(.L_1 - .L_0)
	.align		4
.L_0:
        /*0004*/ 	.word	index@(_Z10kernel_phiPKfPfi)
        /*0008*/ 	.word	0x0000000a


	//----- nvinfo : EIATTR_FRAME_SIZE
	.align		4
.L_1:
        /*000c*/ 	.byte	0x04, 0x11
        /*000e*/ 	.short	(.L_3 - .L_2)
	.align		4
.L_2:
        /*0010*/ 	.word	index@(_Z10kernel_phiPKfPfi)
        /*0014*/ 	.word	0x00000000


	//----- nvinfo : EIATTR_REGCOUNT
	.align		4
.L_3:
        /*0018*/ 	.byte	0x04, 0x2f
        /*001a*/ 	.short	(.L_5 - .L_4)
	.align		4
.L_4:
        /*001c*/ 	.word	index@(_Z15kernel_reduce_zPKfPfii)
        /*0020*/ 	.word	0x0000000c


	//----- nvinfo : EIATTR_FRAME_SIZE
	.align		4
.L_5:
        /*0024*/ 	.byte	0x04, 0x11
        /*0026*/ 	.short	(.L_7 - .L_6)
	.align		4
.L_6:
        /*0028*/ 	.word	index@(_Z15kernel_reduce_zPKfPfii)
        /*002c*/ 	.word	0x00000000


	//----- nvinfo : EIATTR_REGCOUNT
	.align		4
.L_7:
        /*0030*/ 	.byte	0x04, 0x2f
        /*0032*/ 	.short	(.L_9 - .L_8)
	.align		4
.L_8:
        /*0034*/ 	.word	index@(_Z16kernel_compute_SPKfS0_Pfii)
        /*0038*/ 	.word	0x00000020


	//----- nvinfo : EIATTR_FRAME_SIZE
	.align		4
.L_9:
        /*003c*/ 	.byte	0x04, 0x11
        /*003e*/ 	.short	(.L_11 - .L_10)
	.align		4
.L_10:
        /*0040*/ 	.word	index@(_Z16kernel_compute_SPKfS0_Pfii)
        /*0044*/ 	.word	0x00000000


	//----- nvinfo : EIATTR_REGCOUNT
	.align		4
.L_11:
        /*0048*/ 	.byte	0x04, 0x2f
        /*004a*/ 	.short	(.L_13 - .L_12)
	.align		4
.L_12:
        /*004c*/ 	.word	index@(_Z24kernel_compute_numeratorPKfS0_Pfii)
        /*0050*/ 	.word	0x00000020


	//----- nvinfo : EIATTR_FRAME_SIZE
	.align		4
.L_13:
        /*0054*/ 	.byte	0x04, 0x11
        /*0056*/ 	.short	(.L_15 - .L_14)
	.align		4
.L_14:
        /*0058*/ 	.word	index@(_Z24kernel_compute_numeratorPKfS0_Pfii)
        /*005c*/ 	.word	0x00000000


	//----- nvinfo : EIATTR_REGCOUNT
	.align		4
.L_15:
        /*0060*/ 	.byte	0x04, 0x2f
        /*0062*/ 	.short	(.L_17 - .L_16)
	.align		4
.L_16:
        /*0064*/ 	.word	index@(_Z26kernel_compute_denominatorPKfS0_Pfii)
        /*0068*/ 	.word	0x0000001e


	//----- nvinfo : EIATTR_FRAME_SIZE
	.align		4
.L_17:
        /*006c*/ 	.byte	0x04, 0x11
        /*006e*/ 	.short	(.L_19 - .L_18)
	.align		4
.L_18:
        /*0070*/ 	.word	index@(_Z26kernel_compute_denominatorPKfS0_Pfii)
        /*0074*/ 	.word	0x00000000


	//----- nvinfo : EIATTR_REGCOUNT
	.align		4
.L_19:
        /*0078*/ 	.byte	0x04, 0x2f
        /*007a*/ 	.short	(.L_21 - .L_20)
	.align		4
.L_20:
        /*007c*/ 	.word	index@(_Z13kernel_dividePKfS0_Pfii)
        /*0080*/ 	.word	0x0000000f


	//----- nvinfo : EIATTR_FRAME_SIZE
	.align		4
.L_21:
        /*0084*/ 	.byte	0x04, 0x11
        /*0086*/ 	.short	(.L_23 - .L_22)
	.align		4
.L_22:
        /*0088*/ 	.word	index@($__internal_0_$__cuda_sm3x_div_rn_noftz_f32_slowpath)
        /*008c*/ 	.word	0x00000000


	//----- nvinfo : EIATTR_FRAME_SIZE
	.align		4
.L_23:
        /*0090*/ 	.byte	0x04, 0x11
        /*0092*/ 	.short	(.L_25 - .L_24)
	.align		4
.L_24:
        /*0094*/ 	.word	index@(_Z13kernel_dividePKfS0_Pfii)
        /*0098*/ 	.word	0x00000000


	//----- nvinfo : EIATTR_MIN_STACK_SIZE
	.align		4
.L_25:
        /*009c*/ 	.byte	0x04, 0x12
        /*009e*/ 	.short	(.L_27 - .L_26)
	.align		4
.L_26:
        /*00a0*/ 	.word	index@(_Z13kernel_dividePKfS0_Pfii)
        /*00a4*/ 	.word	0x00000000


	//----- nvinfo : EIATTR_MIN_STACK_SIZE
	.align		4
.L_27:
        /*00a8*/ 	.byte	0x04, 0x12
        /*00aa*/ 	.short	(.L_29 - .L_28)
	.align		4
.L_28:
        /*00ac*/ 	.word	index@(_Z26kernel_compute_denominatorPKfS0_Pfii)
        /*00b0*/ 	.word	0x00000000


	//----- nvinfo : EIATTR_MIN_STACK_SIZE
	.align		4
.L_29:
        /*00b4*/ 	.byte	0x04, 0x12
        /*00b6*/ 	.short	(.L_31 - .L_30)
	.align		4
.L_30:
        /*00b8*/ 	.word	index@(_Z24kernel_compute_numeratorPKfS0_Pfii)
        /*00bc*/ 	.word	0x00000000


	//----- nvinfo : EIATTR_MIN_STACK_SIZE
	.align		4
.L_31:
        /*00c0*/ 	.byte	0x04, 0x12
        /*00c2*/ 	.short	(.L_33 - .L_32)
	.align		4
.L_32:
        /*00c4*/ 	.word	index@(_Z16kernel_compute_SPKfS0_Pfii)
        /*00c8*/ 	.word	0x00000000


	//----- nvinfo : EIATTR_MIN_STACK_SIZE
	.align		4
.L_33:
        /*00cc*/ 	.byte	0x04, 0x12
        /*00ce*/ 	.short	(.L_35 - .L_34)
	.align		4
.L_34:
        /*00d0*/ 	.word	index@(_Z15kernel_reduce_zPKfPfii)
        /*00d4*/ 	.word	0x00000000


	//----- nvinfo : EIATTR_MIN_STACK_SIZE
	.align		4
.L_35:
        /*00d8*/ 	.byte	0x04, 0x12
        /*00da*/ 	.short	(.L_37 - .L_36)
	.align		4
.L_36:
        /*00dc*/ 	.word	index@(_Z10kernel_phiPKfPfi)
        /*00e0*/ 	.word	0x00000000
.L_37:


//--------------------- .nv.compat                --------------------------
	.section	.nv.compat,"",@"SHT_CUDA_COMPAT_INFO"
	.align	4
        /*0000*/ 	.byte	0x02, 0x09, 0x00, 0x00, 0x02, 0x02, 0x01, 0x00, 0x02, 0x05, 0x05, 0x00, 0x03, 0x07, 0x01, 0x01
        /*0010*/ 	.byte	0x02, 0x03, 0x00, 0x00, 0x02, 0x06, 0x01, 0x00, 0x04, 0x0b, 0x08, 0x00, 0x01, 0x00, 0x00, 0x00
        /*0020*/ 	.byte	0x00, 0x00, 0x00, 0x00


//--------------------- .nv.info._Z13kernel_dividePKfS0_Pfii --------------------------
	.section	.nv.info._Z13kernel_dividePKfS0_Pfii,"",@"SHT_CUDA_INFO"
	.sectionflags	@""
	.align	4


	//----- nvinfo : EIATTR_CUDA_API_VERSION
	.align		4
        /*0000*/ 	.byte	0x04, 0x37
        /*0002*/ 	.short	(.L_39 - .L_38)
.L_38:
        /*0004*/ 	.word	0x00000082


	//----- nvinfo : EIATTR_KPARAM_INFO
	.align		4
.L_39:
        /*0008*/ 	.byte	0x04, 0x17
        /*000a*/ 	.short	(.L_41 - .L_40)
.L_40:
        /*000c*/ 	.word	0x00000000
        /*0010*/ 	.short	0x0004
        /*0012*/ 	.short	0x001c
        /*0014*/ 	.byte	0x00, 0xf0, 0x11, 0x00


	//----- nvinfo : EIATTR_KPARAM_INFO
	.align		4
.L_41:
        /*0018*/ 	.byte	0x04, 0x17
        /*001a*/ 	.short	(.L_43 - .L_42)
.L_42:
        /*001c*/ 	.word	0x00000000
        /*0020*/ 	.short	0x0003
        /*0022*/ 	.short	0x0018
        /*0024*/ 	.byte	0x00, 0xf0, 0x11, 0x00


	//----- nvinfo : EIATTR_KPARAM_INFO
	.align		4
.L_43:
        /*0028*/ 	.byte	0x04, 0x17
        /*002a*/ 	.short	(.L_45 - .L_44)
.L_44:
        /*002c*/ 	.word	0x00000000
        /*0030*/ 	.short	0x0002
        /*0032*/ 	.short	0x0010
        /*0034*/ 	.byte	0x00, 0xf5, 0x21, 0x00


	//----- nvinfo : EIATTR_KPARAM_INFO
	.align		4
.L_45:
        /*0038*/ 	.byte	0x04, 0x17
        /*003a*/ 	.short	(.L_47 - .L_46)
.L_46:
        /*003c*/ 	.word	0x00000000
        /*0040*/ 	.short	0x0001
        /*0042*/ 	.short	0x0008
        /*0044*/ 	.byte	0x00, 0xf5, 0x21, 0x00


	//----- nvinfo : EIATTR_KPARAM_INFO
	.align		4
.L_47:
        /*0048*/ 	.byte	0x04, 0x17
        /*004a*/ 	.short	(.L_49 - .L_48)
.L_48:
        /*004c*/ 	.word	0x00000000
        /*0050*/ 	.short	0x0000
        /*0052*/ 	.short	0x0000
        /*0054*/ 	.byte	0x00, 0xf5, 0x21, 0x00


	//----- nvinfo : EIATTR_SPARSE_MMA_MASK
	.align		4
.L_49:
        /*0058*/ 	.byte	0x03, 0x50
        /*005a*/ 	.short	0x0000


	//----- nvinfo : EIATTR_MAXREG_COUNT
	.align		4
        /*005c*/ 	.byte	0x03, 0x1b
        /*005e*/ 	.short	0x00ff


	//----- nvinfo : EIATTR_MERCURY_ISA_VERSION
	.align		4
        /*0060*/ 	.byte	0x03, 0x5f
        /*0062*/ 	.short	0x0101


	//----- nvinfo : EIATTR_VRC_CTA_INIT_COUNT
	.align		4
        /*0064*/ 	.byte	0x02, 0x4a
	.zero		1
	.zero		1


	//----- nvinfo : EIATTR_EXIT_INSTR_OFFSETS
	.align		4
        /*0068*/ 	.byte	0x04, 0x1c
        /*006a*/ 	.short	(.L_51 - .L_50)


	//   ....[0]....
.L_50:
        /*006c*/ 	.word	0x00000080


	//   ....[1]....
        /*0070*/ 	.word	0x00000370


	//----- nvinfo : EIATTR_CRS_STACK_SIZE
	.align		4
.L_51:
        /*0074*/ 	.byte	0x04, 0x1e
        /*0076*/ 	.short	(.L_53 - .L_52)
.L_52:
        /*0078*/ 	.word	0x00000000


	//----- nvinfo : EIATTR_CBANK_PARAM_SIZE
	.align		4
.L_53:
        /*007c*/ 	.byte	0x03, 0x19
        /*007e*/ 	.short	0x0020


	//----- nvinfo : EIATTR_PARAM_CBANK
	.align		4
        /*0080*/ 	.byte	0x04, 0x0a
        /*0082*/ 	.short	(.L_55 - .L_54)
	.align		4
.L_54:
        /*0084*/ 	.word	index@(.nv.constant0._Z13kernel_dividePKfS0_Pfii)
        /*0088*/ 	.short	0x0380
        /*008a*/ 	.short	0x0020


	//----- nvinfo : EIATTR_SW_WAR
	.align		4
.L_55:
        /*008c*/ 	.byte	0x04, 0x36
        /*008e*/ 	.short	(.L_57 - .L_56)
.L_56:
        /*0090*/ 	.word	0x00000008
.L_57:


//--------------------- .nv.info._Z26kernel_compute_denominatorPKfS0_Pfii --------------------------
	.section	.nv.info._Z26kernel_compute_denominatorPKfS0_Pfii,"",@"SHT_CUDA_INFO"
	.sectionflags	@""
	.align	4


	//----- nvinfo : EIATTR_CUDA_API_VERSION
	.align		4
        /*0000*/ 	.byte	0x04, 0x37
        /*0002*/ 	.short	(.L_59 - .L_58)
.L_58:
        /*0004*/ 	.word	0x00000082


	//----- nvinfo : EIATTR_KPARAM_INFO
	.align		4
.L_59:
        /*0008*/ 	.byte	0x04, 0x17
        /*000a*/ 	.short	(.L_61 - .L_60)
.L_60:
        /*000c*/ 	.word	0x00000000
        /*0010*/ 	.short	0x0004
        /*0012*/ 	.short	0x001c
        /*0014*/ 	.byte	0x00, 0xf0, 0x11, 0x00


	//----- nvinfo : EIATTR_KPARAM_INFO
	.align		4
.L_61:
        /*0018*/ 	.byte	0x04, 0x17
        /*001a*/ 	.short	(.L_63 - .L_62)
.L_62:
        /*001c*/ 	.word	0x00000000
        /*0020*/ 	.short	0x0003
        /*0022*/ 	.short	0x0018
        /*0024*/ 	.byte	0x00, 0xf0, 0x11, 0x00


	//----- nvinfo : EIATTR_KPARAM_INFO
	.align		4
.L_63:
        /*0028*/ 	.byte	0x04, 0x17
        /*002a*/ 	.short	(.L_65 - .L_64)
.L_64:
        /*002c*/ 	.word	0x00000000
        /*0030*/ 	.short	0x0002
        /*0032*/ 	.short	0x0010
        /*0034*/ 	.byte	0x00, 0xf5, 0x21, 0x00


	//----- nvinfo : EIATTR_KPARAM_INFO
	.align		4
.L_65:
        /*0038*/ 	.byte	0x04, 0x17
        /*003a*/ 	.short	(.L_67 - .L_66)
.L_66:
        /*003c*/ 	.word	0x00000000
        /*0040*/ 	.short	0x0001
        /*0042*/ 	.short	0x0008
        /*0044*/ 	.byte	0x00, 0xf5, 0x21, 0x00


	//----- nvinfo : EIATTR_KPARAM_INFO
	.align		4
.L_67:
        /*0048*/ 	.byte	0x04, 0x17
        /*004a*/ 	.short	(.L_69 - .L_68)
.L_68:
        /*004c*/ 	.word	0x00000000
        /*0050*/ 	.short	0x0000
        /*0052*/ 	.short	0x0000
        /*0054*/ 	.byte	0x00, 0xf5, 0x21, 0x00


	//----- nvinfo : EIATTR_SPARSE_MMA_MASK
	.align		4
.L_69:
        /*0058*/ 	.byte	0x03, 0x50
        /*005a*/ 	.short	0x0000


	//----- nvinfo : EIATTR_MAXREG_COUNT
	.align		4
        /*005c*/ 	.byte	0x03, 0x1b
        /*005e*/ 	.short	0x00ff


	//----- nvinfo : EIATTR_MERCURY_ISA_VERSION
	.align		4
        /*0060*/ 	.byte	0x03, 0x5f
        /*0062*/ 	.short	0x0101


	//----- nvinfo : EIATTR_VRC_CTA_INIT_COUNT
	.align		4
        /*0064*/ 	.byte	0x02, 0x4a
	.zero		1
	.zero		1


	//----- nvinfo : EIATTR_EXIT_INSTR_OFFSETS
	.align		4
        /*0068*/ 	.byte	0x04, 0x1c
        /*006a*/ 	.short	(.L_71 - .L_70)


	//   ....[0]....
.L_70:
        /*006c*/ 	.word	0x00000070


	//   ....[1]....
        /*0070*/ 	.word	0x00000a90


	//----- nvinfo : EIATTR_CBANK_PARAM_SIZE
	.align		4
.L_71:
        /*0074*/ 	.byte	0x03, 0x19
        /*0076*/ 	.short	0x0020


	//----- nvinfo : EIATTR_PARAM_CBANK
	.align		4
        /*0078*/ 	.byte	0x04, 0x0a
        /*007a*/ 	.short	(.L_73 - .L_72)
	.align		4
.L_72:
        /*007c*/ 	.word	index@(.nv.constant0._Z26kernel_compute_denominatorPKfS0_Pfii)
        /*0080*/ 	.short	0x0380
        /*0082*/ 	.short	0x0020


	//----- nvinfo : EIATTR_SW_WAR
	.align		4
.L_73:
        /*0084*/ 	.byte	0x04, 0x36
        /*0086*/ 	.short	(.L_75 - .L_74)
.L_74:
        /*0088*/ 	.word	0x00000008
.L_75:


//--------------------- .nv.info._Z24kernel_compute_numeratorPKfS0_Pfii --------------------------
	.section	.nv.info._Z24kernel_compute_numeratorPKfS0_Pfii,"",@"SHT_CUDA_INFO"
	.sectionflags	@""
	.align	4


	//----- nvinfo : EIATTR_CUDA_API_VERSION
	.align		4
        /*0000*/ 	.byte	0x04, 0x37
        /*0002*/ 	.short	(.L_77 - .L_76)
.L_76:
        /*0004*/ 	.word	0x00000082


	//----- nvinfo : EIATTR_KPARAM_INFO
	.align		4
.L_77:
        /*0008*/ 	.byte	0x04, 0x17
        /*000a*/ 	.short	(.L_79 - .L_78)
.L_78:
        /*000c*/ 	.word	0x00000000
        /*0010*/ 	.short	0x0004
        /*0012*/ 	.short	0x001c
        /*0014*/ 	.byte	0x00, 0xf0, 0x11, 0x00


	//----- nvinfo : EIATTR_KPARAM_INFO
	.align		4
.L_79:
        /*0018*/ 	.byte	0x04, 0x17
        /*001a*/ 	.short	(.L_81 - .L_80)
.L_80:
        /*001c*/ 	.word	0x00000000
        /*0020*/ 	.short	0x0003
        /*0022*/ 	.short	0x0018
        /*0024*/ 	.byte	0x00, 0xf0, 0x11, 0x00


	//----- nvinfo : EIATTR_KPARAM_INFO
	.align		4
.L_81:
        /*0028*/ 	.byte	0x04, 0x17
        /*002a*/ 	.short	(.L_83 - .L_82)
.L_82:
        /*002c*/ 	.word	0x00000000
        /*0030*/ 	.short	0x0002
        /*0032*/ 	.short	0x0010
        /*0034*/ 	.byte	0x00, 0xf5, 0x21, 0x00


	//----- nvinfo : EIATTR_KPARAM_INFO
	.align		4
.L_83:
        /*0038*/ 	.byte	0x04, 0x17
        /*003a*/ 	.short	(.L_85 - .L_84)
.L_84:
        /*003c*/ 	.word	0x00000000
        /*0040*/ 	.short	0x0001
        /*0042*/ 	.short	0x0008
        /*0044*/ 	.byte	0x00, 0xf5, 0x21, 0x00


	//----- nvinfo : EIATTR_KPARAM_INFO
	.align		4
.L_85:
        /*0048*/ 	.byte	0x04, 0x17
        /*004a*/ 	.short	(.L_87 - .L_86)
.L_86:
        /*004c*/ 	.word	0x00000000
        /*0050*/ 	.short	0x0000
        /*0052*/ 	.short	0x0000
        /*0054*/ 	.byte	0x00, 0xf5, 0x21, 0x00


	//----- nvinfo : EIATTR_SPARSE_MMA_MASK
	.align		4
.L_87:
        /*0058*/ 	.byte	0x03, 0x50
        /*005a*/ 	.short	0x0000


	//----- nvinfo : EIATTR_MAXREG_COUNT
	.align		4
        /*005c*/ 	.byte	0x03, 0x1b
        /*005e*/ 	.short	0x00ff


	//----- nvinfo : EIATTR_MERCURY_ISA_VERSION
	.align		4
        /*0060*/ 	.byte	0x03, 0x5f
        /*0062*/ 	.short	0x0101


	//----- nvinfo : EIATTR_VRC_CTA_INIT_COUNT
	.align		4
        /*0064*/ 	.byte	0x02, 0x4a
	.zero		1
	.zero		1


	//----- nvinfo : EIATTR_EXIT_INSTR_OFFSETS
	.align		4
        /*0068*/ 	.byte	0x04, 0x1c
        /*006a*/ 	.short	(.L_89 - .L_88)


	//   ....[0]....
.L_88:
        /*006c*/ 	.word	0x000000d0


	//   ....[1]....
        /*0070*/ 	.word	0x00000930


	//----- nvinfo : EIATTR_CBANK_PARAM_SIZE
	.align		4
.L_89:
        /*0074*/ 	.byte	0x03, 0x19
        /*0076*/ 	.short	0x0020


	//----- nvinfo : EIATTR_PARAM_CBANK
	.align		4
        /*0078*/ 	.byte	0x04, 0x0a
        /*007a*/ 	.short	(.L_91 - .L_90)
	.align		4
.L_90:
        /*007c*/ 	.word	index@(.nv.constant0._Z24kernel_compute_numeratorPKfS0_Pfii)
        /*0080*/ 	.short	0x0380
        /*0082*/ 	.short	0x0020


	//----- nvinfo : EIATTR_SW_WAR
	.align		4
.L_91:
        /*0084*/ 	.byte	0x04, 0x36
        /*0086*/ 	.short	(.L_93 - .L_92)
.L_92:
        /*0088*/ 	.word	0x00000008
.L_93:


//--------------------- .nv.info._Z16kernel_compute_SPKfS0_Pfii --------------------------
	.section	.nv.info._Z16kernel_compute_SPKfS0_Pfii,"",@"SHT_CUDA_INFO"
	.sectionflags	@""
	.align	4


	//----- nvinfo : EIATTR_CUDA_API_VERSION
	.align		4
        /*0000*/ 	.byte	0x04, 0x37
        /*0002*/ 	.short	(.L_95 - .L_94)
.L_94:
        /*0004*/ 	.word	0x00000082


	//----- nvinfo : EIATTR_KPARAM_INFO
	.align		4
.L_95:
        /*0008*/ 	.byte	0x04, 0x17
        /*000a*/ 	.short	(.L_97 - .L_96)
.L_96:
        /*000c*/ 	.word	0x00000000
        /*0010*/ 	.short	0x0004
        /*0012*/ 	.short	0x001c
        /*0014*/ 	.byte	0x00, 0xf0, 0x11, 0x00


	//----- nvinfo : EIATTR_KPARAM_INFO
	.align		4
.L_97:
        /*0018*/ 	.byte	0x04, 0x17
        /*001a*/ 	.short	(.L_99 - .L_98)
.L_98:
        /*001c*/ 	.word	0x00000000
        /*0020*/ 	.short	0x0003
        /*0022*/ 	.short	0x0018
        /*0024*/ 	.byte	0x00, 0xf0, 0x11, 0x00


	//----- nvinfo : EIATTR_KPARAM_INFO
	.align		4
.L_99:
        /*0028*/ 	.byte	0x04, 0x17
        /*002a*/ 	.short	(.L_101 - .L_100)
.L_100:
        /*002c*/ 	.word	0x00000000
        /*0030*/ 	.short	0x0002
        /*0032*/ 	.short	0x0010
        /*0034*/ 	.byte	0x00, 0xf5, 0x21, 0x00


	//----- nvinfo : EIATTR_KPARAM_INFO
	.align		4
.L_101:
        /*0038*/ 	.byte	0x04, 0x17
        /*003a*/ 	.short	(.L_103 - .L_102)
.L_102:
        /*003c*/ 	.word	0x00000000
        /*0040*/ 	.short	0x0001
        /*0042*/ 	.short	0x0008
        /*0044*/ 	.byte	0x00, 0xf5, 0x21, 0x00


	//----- nvinfo : EIATTR_KPARAM_INFO
	.align		4
.L_103:
        /*0048*/ 	.byte	0x04, 0x17
        /*004a*/ 	.short	(.L_105 - .L_104)
.L_104:
        /*004c*/ 	.word	0x00000000
        /*0050*/ 	.short	0x0000
        /*0052*/ 	.short	0x0000
        /*0054*/ 	.byte	0x00, 0xf5, 0x21, 0x00


	//----- nvinfo : EIATTR_SPARSE_MMA_MASK
	.align		4
.L_105:
        /*0058*/ 	.byte	0x03, 0x50
        /*005a*/ 	.short	0x0000


	//----- nvinfo : EIATTR_MAXREG_COUNT
	.align		4
        /*005c*/ 	.byte	0x03, 0x1b
        /*005e*/ 	.short	0x00ff


	//----- nvinfo : EIATTR_MERCURY_ISA_VERSION
	.align		4
        /*0060*/ 	.byte	0x03, 0x5f
        /*0062*/ 	.short	0x0101


	//----- nvinfo : EIATTR_VRC_CTA_INIT_COUNT
	.align		4
        /*0064*/ 	.byte	0x02, 0x4a
	.zero		1
	.zero		1


	//----- nvinfo : EIATTR_EXIT_INSTR_OFFSETS
	.align		4
        /*0068*/ 	.byte	0x04, 0x1c
        /*006a*/ 	.short	(.L_107 - .L_106)


	//   ....[0]....
.L_106:
        /*006c*/ 	.word	0x000000c0


	//   ....[1]....
        /*0070*/ 	.word	0x000008a0


	//----- nvinfo : EIATTR_CBANK_PARAM_SIZE
	.align		4
.L_107:
        /*0074*/ 	.byte	0x03, 0x19
        /*0076*/ 	.short	0x0020


	//----- nvinfo : EIATTR_PARAM_CBANK
	.align		4
        /*0078*/ 	.byte	0x04, 0x0a
        /*007a*/ 	.short	(.L_109 - .L_108)
	.align		4
.L_108:
        /*007c*/ 	.word	index@(.nv.constant0._Z16kernel_compute_SPKfS0_Pfii)
        /*0080*/ 	.short	0x0380
        /*0082*/ 	.short	0x0020


	//----- nvinfo : EIATTR_SW_WAR
	.align		4
.L_109:
        /*0084*/ 	.byte	0x04, 0x36
        /*0086*/ 	.short	(.L_111 - .L_110)
.L_110:
        /*0088*/ 	.word	0x00000008
.L_111:


//--------------------- .nv.info._Z15kernel_reduce_zPKfPfii --------------------------
	.section	.nv.info._Z15kernel_reduce_zPKfPfii,"",@"SHT_CUDA_INFO"
	.sectionflags	@""
	.align	4


	//----- nvinfo : EIATTR_CUDA_API_VERSION
	.align		4
        /*0000*/ 	.byte	0x04, 0x37
        /*0002*/ 	.short	(.L_113 - .L_112)
.L_112:
        /*0004*/ 	.word	0x00000082


	//----- nvinfo : EIATTR_KPARAM_INFO
	.align		4
.L_113:
        /*0008*/ 	.byte	0x04, 0x17
        /*000a*/ 	.short	(.L_115 - .L_114)
.L_114:
        /*000c*/ 	.word	0x00000000
        /*0010*/ 	.short	0x0003
        /*0012*/ 	.short	0x0014
        /*0014*/ 	.byte	0x00, 0xf0, 0x11, 0x00


	//----- nvinfo : EIATTR_KPARAM_INFO
	.align		4
.L_115:
        /*0018*/ 	.byte	0x04, 0x17
        /*001a*/ 	.short	(.L_117 - .L_116)
.L_116:
        /*001c*/ 	.word	0x00000000
        /*0020*/ 	.short	0x0002
        /*0022*/ 	.short	0x0010
        /*0024*/ 	.byte	0x00, 0xf0, 0x11, 0x00


	//----- nvinfo : EIATTR_KPARAM_INFO
	.align		4
.L_117:
        /*0028*/ 	.byte	0x04, 0x17
        /*002a*/ 	.short	(.L_119 - .L_118)
.L_118:
        /*002c*/ 	.word	0x00000000
        /*0030*/ 	.short	0x0001
        /*0032*/ 	.short	0x0008
        /*0034*/ 	.byte	0x00, 0xf5, 0x21, 0x00


	//----- nvinfo : EIATTR_KPARAM_INFO
	.align		4
.L_119:
        /*0038*/ 	.byte	0x04, 0x17
        /*003a*/ 	.short	(.L_121 - .L_120)
.L_120:
        /*003c*/ 	.word	0x00000000
        /*0040*/ 	.short	0x0000
        /*0042*/ 	.short	0x0000
        /*0044*/ 	.byte	0x00, 0xf5, 0x21, 0x00


	//----- nvinfo : EIATTR_SPARSE_MMA_MASK
	.align		4
.L_121:
        /*0048*/ 	.byte	0x03, 0x50
        /*004a*/ 	.short	0x0000


	//----- nvinfo : EIATTR_MAXREG_COUNT
	.align		4
        /*004c*/ 	.byte	0x03, 0x1b
        /*004e*/ 	.short	0x00ff


	//----- nvinfo : EIATTR_NUM_BARRIERS
	.align		4
        /*0050*/ 	.byte	0x02, 0x4c
        /*0052*/ 	.byte	0x01
	.zero		1


	//----- nvinfo : EIATTR_MERCURY_ISA_VERSION
	.align		4
        /*0054*/ 	.byte	0x03, 0x5f
        /*0056*/ 	.short	0x0101


	//----- nvinfo : EIATTR_VRC_CTA_INIT_COUNT
	.align		4
        /*0058*/ 	.byte	0x02, 0x4a
	.zero		1
	.zero		1


	//----- nvinfo : EIATTR_EXIT_INSTR_OFFSETS
	.align		4
        /*005c*/ 	.byte	0x04, 0x1c
        /*005e*/ 	.short	(.L_123 - .L_122)


	//   ....[0]....
.L_122:
        /*0060*/ 	.word	0x000004c0


	//   ....[1]....
        /*0064*/ 	.word	0x00000510


	//----- nvinfo : EIATTR_CRS_STACK_SIZE
	.align		4
.L_123:
        /*0068*/ 	.byte	0x04, 0x1e
        /*006a*/ 	.short	(.L_125 - .L_124)
.L_124:
        /*006c*/ 	.word	0x00000000


	//----- nvinfo : EIATTR_CBANK_PARAM_SIZE
	.align		4
.L_125:
        /*0070*/ 	.byte	0x03, 0x19
        /*0072*/ 	.short	0x0018


	//----- nvinfo : EIATTR_PARAM_CBANK
	.align		4
        /*0074*/ 	.byte	0x04, 0x0a
        /*0076*/ 	.short	(.L_127 - .L_126)
	.align		4
.L_126:
        /*0078*/ 	.word	index@(.nv.constant0._Z15kernel_reduce_zPKfPfii)
        /*007c*/ 	.short	0x0380
        /*007e*/ 	.short	0x0018


	//----- nvinfo : EIATTR_SW_WAR
	.align		4
.L_127:
        /*0080*/ 	.byte	0x04, 0x36
        /*0082*/ 	.short	(.L_129 - .L_128)
.L_128:
        /*0084*/ 	.word	0x00000008
.L_129:


//--------------------- .nv.info._Z10kernel_phiPKfPfi --------------------------
	.section	.nv.info._Z10kernel_phiPKfPfi,"",@"SHT_CUDA_INFO"
	.sectionflags	@""
	.align	4


	//----- nvinfo : EIATTR_CUDA_API_VERSION
	.align		4
        /*0000*/ 	.byte	0x04, 0x37
        /*0002*/ 	.short	(.L_131 - .L_130)
.L_130:
        /*0004*/ 	.word	0x00000082


	//----- nvinfo : EIATTR_KPARAM_INFO
	.align		4
.L_131:
        /*0008*/ 	.byte	0x04, 0x17
        /*000a*/ 	.short	(.L_133 - .L_132)
.L_132:
        /*000c*/ 	.word	0x00000000
        /*0010*/ 	.short	0x0002
        /*0012*/ 	.short	0x0010
        /*0014*/ 	.byte	0x00, 0xf0, 0x11, 0x00


	//----- nvinfo : EIATTR_KPARAM_INFO
	.align		4
.L_133:
        /*0018*/ 	.byte	0x04, 0x17
        /*001a*/ 	.short	(.L_135 - .L_134)
.L_134:
        /*001c*/ 	.word	0x00000000
        /*0020*/ 	.short	0x0001
        /*0022*/ 	.short	0x0008
        /*0024*/ 	.byte	0x00, 0xf5, 0x21, 0x00


	//----- nvinfo : EIATTR_KPARAM_INFO
	.align		4
.L_135:
        /*0028*/ 	.byte	0x04, 0x17
        /*002a*/ 	.short	(.L_137 - .L_136)
.L_136:
        /*002c*/ 	.word	0x00000000
        /*0030*/ 	.short	0x0000
        /*0032*/ 	.short	0x0000
        /*0034*/ 	.byte	0x00, 0xf5, 0x21, 0x00


	//----- nvinfo : EIATTR_SPARSE_MMA_MASK
	.align		4
.L_137:
        /*0038*/ 	.byte	0x03, 0x50
        /*003a*/ 	.short	0x0000


	//----- nvinfo : EIATTR_MAXREG_COUNT
	.align		4
        /*003c*/ 	.byte	0x03, 0x1b
        /*003e*/ 	.short	0x00ff


	//----- nvinfo : EIATTR_MERCURY_ISA_VERSION
	.align		4
        /*0040*/ 	.byte	0x03, 0x5f
        /*0042*/ 	.short	0x0101


	//----- nvinfo : EIATTR_VRC_CTA_INIT_COUNT
	.align		4
        /*0044*/ 	.byte	0x02, 0x4a
	.zero		1
	.zero		1


	//----- nvinfo : EIATTR_EXIT_INSTR_OFFSETS
	.align		4
        /*0048*/ 	.byte	0x04, 0x1c
        /*004a*/ 	.short	(.L_139 - .L_138)


	//   ....[0]....
.L_138:
        /*004c*/ 	.word	0x00000070


	//   ....[1]....
        /*0050*/ 	.word	0x000001e0


	//----- nvinfo : EIATTR_CRS_STACK_SIZE
	.align		4
.L_139:
        /*0054*/ 	.byte	0x04, 0x1e
        /*0056*/ 	.short	(.L_141 - .L_140)
.L_140:
        /*0058*/ 	.word	0x00000000


	//----- nvinfo : EIATTR_CBANK_PARAM_SIZE
	.align		4
.L_141:
        /*005c*/ 	.byte	0x03, 0x19
        /*005e*/ 	.short	0x0014


	//----- nvinfo : EIATTR_PARAM_CBANK
	.align		4
        /*0060*/ 	.byte	0x04, 0x0a
        /*0062*/ 	.short	(.L_143 - .L_142)
	.align		4
.L_142:
        /*0064*/ 	.word	index@(.nv.constant0._Z10kernel_phiPKfPfi)
        /*0068*/ 	.short	0x0380
        /*006a*/ 	.short	0x0014


	//----- nvinfo : EIATTR_SW_WAR
	.align		4
.L_143:
        /*006c*/ 	.byte	0x04, 0x36
        /*006e*/ 	.short	(.L_145 - .L_144)
.L_144:
        /*0070*/ 	.word	0x00000008
.L_145:


//--------------------- .nv.callgraph             --------------------------
	.section	.nv.callgraph,"",@"SHT_CUDA_CALLGRAPH"
	.align	4
	.sectionentsize	8
	.align		4
        /*0000*/ 	.word	0x00000000
	.align		4
        /*0004*/ 	.word	0xffffffff
	.align		4
        /*0008*/ 	.word	0x00000000
	.align		4
        /*000c*/ 	.word	0xfffffffe
	.align		4
        /*0010*/ 	.word	0x00000000
	.align		4
        /*0014*/ 	.word	0xfffffffd
	.align		4
        /*0018*/ 	.word	0x00000000
	.align		4
        /*001c*/ 	.word	0xfffffffc


//--------------------- .text._Z13kernel_dividePKfS0_Pfii --------------------------
	.section	.text._Z13kernel_dividePKfS0_Pfii,"ax",@progbits
	.align	128
        .global         _Z13kernel_dividePKfS0_Pfii
        .type           _Z13kernel_dividePKfS0_Pfii,@function
        .size           _Z13kernel_dividePKfS0_Pfii,(.L_x_38 - _Z13kernel_dividePKfS0_Pfii)
        .other          _Z13kernel_dividePKfS0_Pfii,@"STO_CUDA_ENTRY STV_DEFAULT"
_Z13kernel_dividePKfS0_Pfii:
.text._Z13kernel_dividePKfS0_Pfii:
[----:B------:R-:W-:Y:S01]  /*0000*/  LDC R1, c[0x0][0x37c] ;  /* 0x0000df00ff017b82 */ /* 0x000fe20000000800 */
[----:B------:R-:W0:Y:S07]  /*0010*/  S2R R3, SR_TID.X ;  /* 0x0000000000037919 */ /* 0x000e2e0000002100 */
[----:B------:R-:W0:Y:S08]  /*0020*/  S2UR UR4, SR_CTAID.X ;  /* 0x00000000000479c3 */ /* 0x000e300000002500 */
[----:B------:R-:W0:Y:S08]  /*0030*/  LDC R2, c[0x0][0x360] ;  /* 0x0000d800ff027b82 */ /* 0x000e300000000800 */
[----:B------:R-:W1:Y:S01]  /*0040*/  LDC.64 R4, c[0x0][0x398] ;  /* 0x0000e600ff047b82 */ /* 0x000e620000000a00 */
[----:B0-----:R-:W-:-:S02]  /*0050*/  IMAD R2, R2, UR4, R3 ;  /* 0x0000000402027c24 */ /* 0x001fc4000f8e0203 */
[----:B-1----:R-:W-:-:S05]  /*0060*/  IMAD R3, R5, R4, RZ ;  /* 0x0000000405037224 */ /* 0x002fca00078e02ff */
[----:B------:R-:W-:-:S13]  /*0070*/  ISETP.GE.AND P0, PT, R2, R3, PT ;  /* 0x000000030200720c */ /* 0x000fda0003f06270 */
[----:B------:R-:W-:Y:S05]  /*0080*/  @P0 EXIT ;  /* 0x000000000000094d */ /* 0x000fea0003800000 */
[----:B------:R-:W-:Y:S01]  /*0090*/  IABS R9, R5 ;  /* 0x0000000500097213 */ /* 0x000fe20000000000 */
[----:B------:R-:W0:Y:S03]  /*00a0*/  LDCU.64 UR4, c[0x0][0x358] ;  /* 0x00006b00ff0477ac */ /* 0x000e260008000a00 */
[----:B------:R-:W1:Y:S08]  /*00b0*/  I2F.RP R0, R9 ;  /* 0x0000000900007306 */ /* 0x000e700000209400 */
[----:B-1----:R-:W1:Y:S02]  /*00c0*/  MUFU.RCP R0, R0 ;  /* 0x0000000000007308 */ /* 0x002e640000001000 */
[----:B-1----:R-:W-:-:S06]  /*00d0*/  VIADD R6, R0, 0xffffffe ;  /* 0x0ffffffe00067836 */ /* 0x002fcc0000000000 */
[----:B------:R1:W2:Y:S02]  /*00e0*/  F2I.FTZ.U32.TRUNC.NTZ R7, R6 ;  /* 0x0000000600077305 */ /* 0x0002a4000021f000 */
[----:B-1----:R-:W-:Y:S02]  /*00f0*/  IMAD.MOV.U32 R6, RZ, RZ, RZ ;  /* 0x000000ffff067224 */ /* 0x002fe400078e00ff */
[----:B--2---:R-:W-:-:S04]  /*0100*/  IMAD.MOV R4, RZ, RZ, -R7 ;  /* 0x000000ffff047224 */ /* 0x004fc800078e0a07 */
[----:B------:R-:W-:Y:S01]  /*0110*/  IMAD R3, R4, R9, RZ ;  /* 0x0000000904037224 */ /* 0x000fe200078e02ff */
[----:B------:R-:W-:-:S03]  /*0120*/  IABS R4, R2 ;  /* 0x0000000200047213 */ /* 0x000fc60000000000 */
[----:B------:R-:W-:-:S06]  /*0130*/  IMAD.HI.U32 R7, R7, R3, R6 ;  /* 0x0000000307077227 */ /* 0x000fcc00078e0006 */
[----:B------:R-:W-:Y:S02]  /*0140*/  IMAD.HI.U32 R3, R7, R4, RZ ;  /* 0x0000000407037227 */ /* 0x000fe400078e00ff */
[----:B------:R-:W1:Y:S02]  /*0150*/  LDC.64 R6, c[0x0][0x388] ;  /* 0x0000e200ff067b82 */ /* 0x000e640000000a00 */
[----:B------:R-:W-:-:S04]  /*0160*/  IMAD.MOV R0, RZ, RZ, -R3 ;  /* 0x000000ffff007224 */ /* 0x000fc800078e0a03 */
[----:B------:R-:W-:-:S05]  /*0170*/  IMAD R0, R9, R0, R4 ;  /* 0x0000000009007224 */ /* 0x000fca00078e0204 */
[----:B------:R-:W-:-:S13]  /*0180*/  ISETP.GT.U32.AND P2, PT, R9, R0, PT ;  /* 0x000000000900720c */ /* 0x000fda0003f44070 */
[----:B------:R-:W-:Y:S02]  /*0190*/  @!P2 IMAD.IADD R0, R0, 0x1, -R9 ;  /* 0x000000010000a824 */ /* 0x000fe400078e0a09 */
[----:B------:R-:W-:Y:S01]  /*01a0*/  @!P2 VIADD R3, R3, 0x1 ;  /* 0x000000010303a836 */ /* 0x000fe20000000000 */
[----:B------:R-:W-:Y:S02]  /*01b0*/  ISETP.NE.AND P2, PT, R5, RZ, PT ;  /* 0x000000ff0500720c */ /* 0x000fe40003f45270 */
[----:B------:R-:W-:Y:S02]  /*01c0*/  ISETP.GE.U32.AND P0, PT, R0, R9, PT ;  /* 0x000000090000720c */ /* 0x000fe40003f06070 */
[----:B------:R-:W-:-:S04]  /*01d0*/  LOP3.LUT R0, R2, R5, RZ, 0x3c, !PT ;  /* 0x0000000502007212 */ /* 0x000fc800078e3cff */
[----:B------:R-:W-:-:S07]  /*01e0*/  ISETP.GE.AND P1, PT, R0, RZ, PT ;  /* 0x000000ff0000720c */ /* 0x000fce0003f26270 */
[----:B------:R-:W-:-:S06]  /*01f0*/  @P0 VIADD R3, R3, 0x1 ;  /* 0x0000000103030836 */ /* 0x000fcc0000000000 */
[----:B------:R-:W-:Y:S01]  /*0200*/  @!P1 IMAD.MOV R3, RZ, RZ, -R3 ;  /* 0x000000ffff039224 */ /* 0x000fe200078e0a03 */
[----:B------:R-:W-:Y:S02]  /*0210*/  @!P2 LOP3.LUT R3, RZ, R5, RZ, 0x33, !PT ;  /* 0x00000005ff03a212 */ /* 0x000fe400078e33ff */
[----:B------:R-:W2:Y:S03]  /*0220*/  LDC.64 R4, c[0x0][0x380] ;  /* 0x0000e000ff047b82 */ /* 0x000ea60000000a00 */
[----:B-1----:R-:W-:-:S06]  /*0230*/  IMAD.WIDE R6, R3, 0x4, R6 ;  /* 0x0000000403067825 */ /* 0x002fcc00078e0206 */
[----:B0-----:R-:W3:Y:S01]  /*0240*/  LDG.E R7, desc[UR4][R6.64] ;  /* 0x0000000406077981 */ /* 0x001ee2000c1e1900 */
[----:B--2---:R-:W-:-:S05]  /*0250*/  IMAD.WIDE R4, R2, 0x4, R4 ;  /* 0x0000000402047825 */ /* 0x004fca00078e0204 */
[----:B------:R-:W2:Y:S01]  /*0260*/  LDG.E R0, desc[UR4][R4.64] ;  /* 0x0000000404007981 */ /* 0x000ea2000c1e1900 */
[----:B------:R-:W-:Y:S01]  /*0270*/  BSSY.RECONVERGENT B0, `(.L_x_0) ;  /* 0x000000c000007945 */ /* 0x000fe20003800200 */
[----:B---3--:R-:W0:Y:S02]  /*0280*/  MUFU.RCP R3, R7 ;  /* 0x0000000700037308 */ /* 0x008e240000001000 */
[----:B0-----:R-:W-:-:S06]  /*0290*/  FFMA R8, -R7, R3, 1 ;  /* 0x3f80000007087423 */ /* 0x001fcc0000000103 */
[----:B--2---:R-:W0:Y:S01]  /*02a0*/  FCHK P0, R0, R7 ;  /* 0x0000000700007302 */ /* 0x004e220000000000 */
[----:B------:R-:W-:-:S04]  /*02b0*/  FFMA R3, R3, R8, R3 ;  /* 0x0000000803037223 */ /* 0x000fc80000000003 */
[----:B------:R-:W-:-:S04]  /*02c0*/  FFMA R8, R0, R3, RZ ;  /* 0x0000000300087223 */ /* 0x000fc800000000ff */
[----:B------:R-:W-:-:S04]  /*02d0*/  FFMA R9, -R7, R8, R0 ;  /* 0x0000000807097223 */ /* 0x000fc80000000100 */
[----:B------:R-:W-:Y:S01]  /*02e0*/  FFMA R9, R3, R9, R8 ;  /* 0x0000000903097223 */ /* 0x000fe20000000008 */
[----:B0-----:R-:W-:Y:S06]  /*02f0*/  @!P0 BRA `(.L_x_1) ;  /* 0x00000000000c8947 */ /* 0x001fec0003800000 */
[----:B------:R-:W-:-:S07]  /*0300*/  MOV R4, 0x320 ;  /* 0x0000032000047802 */ /* 0x000fce0000000f00 */
[----:B------:R-:W-:Y:S05]  /*0310*/  CALL.REL.NOINC `($__internal_0_$__cuda_sm3x_div_rn_noftz_f32_slowpath) ;  /* 0x0000000000187944 */ /* 0x000fea0003c00000 */
[----:B------:R-:W-:-:S07]  /*0320*/  IMAD.MOV.U32 R9, RZ, RZ, R0 ;  /* 0x000000ffff097224 */ /* 0x000fce00078e0000 */
.L_x_1:
[----:B------:R-:W-:Y:S05]  /*0330*/  BSYNC.RECONVERGENT B0 ;  /* 0x0000000000007941 */ /* 0x000fea0003800200 */
.L_x_0:
[----:B------:R-:W0:Y:S02]  /*0340*/  LDC.64 R4, c[0x0][0x390] ;  /* 0x0000e400ff047b82 */ /* 0x000e240000000a00 */
[----:B0-----:R-:W-:-:S05]  /*0350*/  IMAD.WIDE R2, R2, 0x4, R4 ;  /* 0x0000000402027825 */ /* 0x001fca00078e0204 */
[----:B------:R-:W-:Y:S01]  /*0360*/  STG.E desc[UR4][R2.64], R9 ;  /* 0x0000000902007986 */ /* 0x000fe2000c101904 */
[----:B------:R-:W-:Y:S05]  /*0370*/  EXIT ;  /* 0x000000000000794d */ /* 0x000fea0003800000 */
        .weak           $__internal_0_$__cuda_sm3x_div_rn_noftz_f32_slowpath
        .type           $__internal_0_$__cuda_sm3x_div_rn_noftz_f32_slowpath,@function
        .size           $__internal_0_$__cuda_sm3x_div_rn_noftz_f32_slowpath,(.L_x_38 - $__internal_0_$__cuda_sm3x_div_rn_noftz_f32_slowpath)
$__internal_0_$__cuda_sm3x_div_rn_noftz_f32_slowpath:
[----:B------:R-:W-:Y:S01]  /*0380*/  SHF.R.U32.HI R5, RZ, 0x17, R7 ;  /* 0x00000017ff057819 */ /* 0x000fe20000011607 */
[----:B------:R-:W-:Y:S01]  /*0390*/  BSSY.RECONVERGENT B1, `(.L_x_2) ;  /* 0x0000064000017945 */ /* 0x000fe20003800200 */
[--C-:B------:R-:W-:Y:S01]  /*03a0*/  SHF.R.U32.HI R3, RZ, 0x17, R0.reuse ;  /* 0x00000017ff037819 */ /* 0x100fe20000011600 */
[----:B------:R-:W-:Y:S01]  /*03b0*/  IMAD.MOV.U32 R6, RZ, RZ, R0 ;  /* 0x000000ffff067224 */ /* 0x000fe200078e0000 */
[----:B------:R-:W-:Y:S02]  /*03c0*/  LOP3.LUT R12, R5, 0xff, RZ, 0xc0, !PT ;  /* 0x000000ff050c7812 */ /* 0x000fe400078ec0ff */
[----:B------:R-:W-:-:S03]  /*03d0*/  LOP3.LUT R5, R3, 0xff, RZ, 0xc0, !PT ;  /* 0x000000ff03057812 */ /* 0x000fc600078ec0ff */
[----:B------:R-:W-:Y:S02]  /*03e0*/  VIADD R10, R12, 0xffffffff ;  /* 0xffffffff0c0a7836 */ /* 0x000fe40000000000 */
[----:B------:R-:W-:-:S03]  /*03f0*/  VIADD R9, R5, 0xffffffff ;  /* 0xffffffff05097836 */ /* 0x000fc60000000000 */
[----:B------:R-:W-:-:S04]  /*0400*/  ISETP.GT.U32.AND P0, PT, R10, 0xfd, PT ;  /* 0x000000fd0a00780c */ /* 0x000fc80003f04070 */
[----:B------:R-:W-:-:S13]  /*0410*/  ISETP.GT.U32.OR P0, PT, R9, 0xfd, P0 ;  /* 0x000000fd0900780c */ /* 0x000fda0000704470 */
[----:B------:R-:W-:Y:S01]  /*0420*/  @!P0 IMAD.MOV.U32 R8, RZ, RZ, RZ ;  /* 0x000000ffff088224 */ /* 0x000fe200078e00ff */
[----:B------:R-:W-:Y:S06]  /*0430*/  @!P0 BRA `(.L_x_3) ;  /* 0x0000000000608947 */ /* 0x000fec0003800000 */
[----:B------:R-:W-:Y:S01]  /*0440*/  FSETP.GTU.FTZ.AND P0, PT, |R0|, +INF , PT ;  /* 0x7f8000000000780b */ /* 0x000fe20003f1c200 */
[----:B------:R-:W-:Y:S01]  /*0450*/  IMAD.MOV.U32 R3, RZ, RZ, R7 ;  /* 0x000000ffff037224 */ /* 0x000fe200078e0007 */
[----:B------:R-:W-:-:S04]  /*0460*/  FSETP.GTU.FTZ.AND P1, PT, |R7|, +INF , PT ;  /* 0x7f8000000700780b */ /* 0x000fc80003f3c200 */
[----:B------:R-:W-:-:S13]  /*0470*/  PLOP3.LUT P0, PT, P0, P1, PT, 0xf8, 0x8f ;  /* 0x00000000008f781c */ /* 0x000fda0000703f70 */
[----:B------:R-:W-:Y:S05]  /*0480*/  @P0 BRA `(.L_x_4) ;  /* 0x00000004004c0947 */ /* 0x000fea0003800000 */
[----:B------:R-:W-:-:S13]  /*0490*/  LOP3.LUT P0, RZ, R7, 0x7fffffff, R6, 0xc8, !PT ;  /* 0x7fffffff07ff7812 */ /* 0x000fda000780c806 */
[----:B------:R-:W-:Y:S05]  /*04a0*/  @!P0 BRA `(.L_x_5) ;  /* 0x00000004003c8947 */ /* 0x000fea0003800000 */
[C---:B------:R-:W-:Y:S02]  /*04b0*/  FSETP.NEU.FTZ.AND P2, PT, |R0|.reuse, +INF , PT ;  /* 0x7f8000000000780b */ /* 0x040fe40003f5d200 */
[----:B------:R-:W-:Y:S02]  /*04c0*/  FSETP.NEU.FTZ.AND P1, PT, |R3|, +INF , PT ;  /* 0x7f8000000300780b */ /* 0x000fe40003f3d200 */
[----:B------:R-:W-:-:S11]  /*04d0*/  FSETP.NEU.FTZ.AND P0, PT, |R0|, +INF , PT ;  /* 0x7f8000000000780b */ /* 0x000fd60003f1d200 */
[----:B------:R-:W-:Y:S05]  /*04e0*/  @!P1 BRA !P2, `(.L_x_5) ;  /* 0x00000004002c9947 */ /* 0x000fea0005000000 */
[----:B------:R-:W-:-:S04]  /*04f0*/  LOP3.LUT P2, RZ, R6, 0x7fffffff, RZ, 0xc0, !PT ;  /* 0x7fffffff06ff7812 */ /* 0x000fc8000784c0ff */
[----:B------:R-:W-:-:S13]  /*0500*/  PLOP3.LUT P1, PT, P1, P2, PT, 0x2f, 0xf2 ;  /* 0x0000000000f2781c */ /* 0x000fda0000f24577 */
[----:B------:R-:W-:Y:S05]  /*0510*/  @P1 BRA `(.L_x_6) ;  /* 0x0000000400181947 */ /* 0x000fea0003800000 */
[----:B------:R-:W-:-:S04]  /*0520*/  LOP3.LUT P1, RZ, R7, 0x7fffffff, RZ, 0xc0, !PT ;  /* 0x7fffffff07ff7812 */ /* 0x000fc8000782c0ff */
[----:B------:R-:W-:-:S13]  /*0530*/  PLOP3.LUT P0, PT, P0, P1, PT, 0x2f, 0xf2 ;  /* 0x0000000000f2781c */ /* 0x000fda0000702577 */
[----:B------:R-:W-:Y:S05]  /*0540*/  @P0 BRA `(.L_x_7) ;  /* 0x0000000400000947 */ /* 0x000fea0003800000 */
[----:B------:R-:W-:Y:S02]  /*0550*/  ISETP.GE.AND P0, PT, R9, RZ, PT ;  /* 0x000000ff0900720c */ /* 0x000fe40003f06270 */
[----:B------:R-:W-:-:S11]  /*0560*/  ISETP.GE.AND P1, PT, R10, RZ, PT ;  /* 0x000000ff0a00720c */ /* 0x000fd60003f26270 */
[----:B------:R-:W-:Y:S02]  /*0570*/  @P0 IMAD.MOV.U32 R8, RZ, RZ, RZ ;  /* 0x000000ffff080224 */ /* 0x000fe400078e00ff */
[----:B------:R-:W-:Y:S01]  /*0580*/  @!P0 FFMA R6, R0, 1.84467440737095516160e+19, RZ ;  /* 0x5f80000000068823 */ /* 0x000fe200000000ff */
[----:B------:R-:W-:Y:S02]  /*0590*/  @!P0 IMAD.MOV.U32 R8, RZ, RZ, -0x40 ;  /* 0xffffffc0ff088424 */ /* 0x000fe400078e00ff */
[----:B------:R-:W-:Y:S02]  /*05a0*/  @!P1 FFMA R7, R3, 1.84467440737095516160e+19, RZ ;  /* 0x5f80000003079823 */ /* 0x000fe400000000ff */
[----:B------:R-:W-:-:S07]  /*05b0*/  @!P1 VIADD R8, R8, 0x40 ;  /* 0x0000004008089836 */ /* 0x000fce0000000000 */
.L_x_3:
[----:B------:R-:W-:Y:S01]  /*05c0*/  LEA R0, R12, 0xc0800000, 0x17 ;  /* 0xc08000000c007811 */ /* 0x000fe200078eb8ff */
[----:B------:R-:W-:Y:S01]  /*05d0*/  VIADD R5, R5, 0xffffff81 ;  /* 0xffffff8105057836 */ /* 0x000fe20000000000 */
[----:B------:R-:W-:Y:S03]  /*05e0*/  BSSY.RECONVERGENT B2, `(.L_x_8) ;  /* 0x0000035000027945 */ /* 0x000fe60003800200 */
[----:B------:R-:W-:Y:S02]  /*05f0*/  IMAD.IADD R7, R7, 0x1, -R0 ;  /* 0x0000000107077824 */ /* 0x000fe400078e0a00 */
[C---:B------:R-:W-:Y:S01]  /*0600*/  IMAD R0, R5.reuse, -0x800000, R6 ;  /* 0xff80000005007824 */ /* 0x040fe200078e0206 */
[----:B------:R-:W-:Y:S01]  /*0610*/  IADD3 R5, PT, PT, R5, 0x7f, -R12 ;  /* 0x0000007f05057810 */ /* 0x000fe20007ffe80c */
[----:B------:R-:W0:Y:S01]  /*0620*/  MUFU.RCP R3, R7 ;  /* 0x0000000700037308 */ /* 0x000e220000001000 */
[----:B------:R-:W-:-:S03]  /*0630*/  FADD.FTZ R9, -R7, -RZ ;  /* 0x800000ff07097221 */ /* 0x000fc60000010100 */
[----:B------:R-:W-:Y:S02]  /*0640*/  IMAD.IADD R5, R5, 0x1, R8 ;  /* 0x0000000105057824 */ /* 0x000fe400078e0208 */
[----:B0-----:R-:W-:-:S04]  /*0650*/  FFMA R10, R3, R9, 1 ;  /* 0x3f800000030a7423 */ /* 0x001fc80000000009 */
[----:B------:R-:W-:-:S04]  /*0660*/  FFMA R10, R3, R10, R3 ;  /* 0x0000000a030a7223 */ /* 0x000fc80000000003 */
[----:B------:R-:W-:-:S04]  /*0670*/  FFMA R3, R0, R10, RZ ;  /* 0x0000000a00037223 */ /* 0x000fc800000000ff */
[----:B------:R-:W-:-:S04]  /*0680*/  FFMA R6, R9, R3, R0 ;  /* 0x0000000309067223 */ /* 0x000fc80000000000 */
[----:B------:R-:W-:-:S04]  /*0690*/  FFMA R11, R10, R6, R3 ;  /* 0x000000060a0b7223 */ /* 0x000fc80000000003 */
[----:B------:R-:W-:-:S04]  /*06a0*/  FFMA R6, R9, R11, R0 ;  /* 0x0000000b09067223 */ /* 0x000fc80000000000 */
[----:B------:R-:W-:-:S05]  /*06b0*/  FFMA R0, R10, R6, R11 ;  /* 0x000000060a007223 */ /* 0x000fca000000000b */
[----:B------:R-:W-:-:S04]  /*06c0*/  SHF.R.U32.HI R3, RZ, 0x17, R0 ;  /* 0x00000017ff037819 */ /* 0x000fc80000011600 */
[----:B------:R-:W-:-:S05]  /*06d0*/  LOP3.LUT R3, R3, 0xff, RZ, 0xc0, !PT ;  /* 0x000000ff03037812 */ /* 0x000fca00078ec0ff */
[----:B------:R-:W-:-:S04]  /*06e0*/  IMAD.IADD R7, R3, 0x1, R5 ;  /* 0x0000000103077824 */ /* 0x000fc800078e0205 */
[----:B------:R-:W-:-:S05]  /*06f0*/  VIADD R3, R7, 0xffffffff ;  /* 0xffffffff07037836 */ /* 0x000fca0000000000 */
[----:B------:R-:W-:-:S13]  /*0700*/  ISETP.GE.U32.AND P0, PT, R3, 0xfe, PT ;  /* 0x000000fe0300780c */ /* 0x000fda0003f06070 */
[----:B------:R-:W-:Y:S05]  /*0710*/  @!P0 BRA `(.L_x_9) ;  /* 0x0000000000808947 */ /* 0x000fea0003800000 */
[----:B------:R-:W-:-:S13]  /*0720*/  ISETP.GT.AND P0, PT, R7, 0xfe, PT ;  /* 0x000000fe0700780c */ /* 0x000fda0003f04270 */
[----:B------:R-:W-:Y:S05]  /*0730*/  @P0 BRA `(.L_x_10) ;  /* 0x00000000006c0947 */ /* 0x000fea0003800000 */
[----:B------:R-:W-:-:S13]  /*0740*/  ISETP.GE.AND P0, PT, R7, 0x1, PT ;  /* 0x000000010700780c */ /* 0x000fda0003f06270 */
[----:B------:R-:W-:Y:S05]  /*0750*/  @P0 BRA `(.L_x_11) ;  /* 0x0000000000740947 */ /* 0x000fea0003800000 */
[----:B------:R-:W-:Y:S02]  /*0760*/  ISETP.GE.AND P0, PT, R7, -0x18, PT ;  /* 0xffffffe80700780c */ /* 0x000fe40003f06270 */
[----:B------:R-:W-:-:S11]  /*0770*/  LOP3.LUT R0, R0, 0x80000000, RZ, 0xc0, !PT ;  /* 0x8000000000007812 */ /* 0x000fd600078ec0ff */
[----:B------:R-:W-:Y:S05]  /*0780*/  @!P0 BRA `(.L_x_11) ;  /* 0x0000000000688947 */ /* 0x000fea0003800000 */
[CC--:B------:R-:W-:Y:S01]  /*0790*/  FFMA.RZ R3, R10.reuse, R6.reuse, R11 ;  /* 0x000000060a037223 */ /* 0x0c0fe2000000c00b */
[C---:B------:R-:W-:Y:S01]  /*07a0*/  VIADD R8, R7.reuse, 0x20 ;  /* 0x0000002007087836 */ /* 0x040fe20000000000 */
[C---:B------:R-:W-:Y:S02]  /*07b0*/  ISETP.NE.AND P2, PT, R7.reuse, RZ, PT ;  /* 0x000000ff0700720c */ /* 0x040fe40003f45270 */
[----:B------:R-:W-:Y:S01]  /*07c0*/  ISETP.NE.AND P1, PT, R7, RZ, PT ;  /* 0x000000ff0700720c */ /* 0x000fe20003f25270 */
[----:B------:R-:W-:Y:S01]  /*07d0*/  IMAD.MOV R7, RZ, RZ, -R7 ;  /* 0x000000ffff077224 */ /* 0x000fe200078e0a07 */
[----:B------:R-:W-:Y:S01]  /*07e0*/  LOP3.LUT R5, R3, 0x7fffff, RZ, 0xc0, !PT ;  /* 0x007fffff03057812 */ /* 0x000fe200078ec0ff */
[CCC-:B------:R-:W-:Y:S01]  /*07f0*/  FFMA.RP R3, R10.reuse, R6.reuse, R11.reuse ;  /* 0x000000060a037223 */ /* 0x1c0fe2000000800b */
[----:B------:R-:W-:Y:S02]  /*0800*/  FFMA.RM R6, R10, R6, R11 ;  /* 0x000000060a067223 */ /* 0x000fe4000000400b */
[----:B------:R-:W-:-:S03]  /*0810*/  LOP3.LUT R5, R5, 0x800000, RZ, 0xfc, !PT ;  /* 0x0080000005057812 */ /* 0x000fc600078efcff */
[----:B------:R-:W-:Y:S02]  /*0820*/  FSETP.NEU.FTZ.AND P0, PT, R3, R6, PT ;  /* 0x000000060300720b */ /* 0x000fe40003f1d000 */
[----:B------:R-:W-:Y:S02]  /*0830*/  SHF.L.U32 R8, R5, R8, RZ ;  /* 0x0000000805087219 */ /* 0x000fe400000006ff */
[----:B------:R-:W-:Y:S02]  /*0840*/  SEL R6, R7, RZ, P2 ;  /* 0x000000ff07067207 */ /* 0x000fe40001000000 */
[----:B------:R-:W-:Y:S02]  /*0850*/  ISETP.NE.AND P1, PT, R8, RZ, P1 ;  /* 0x000000ff0800720c */ /* 0x000fe40000f25270 */
[----:B------:R-:W-:Y:S02]  /*0860*/  SHF.R.U32.HI R6, RZ, R6, R5 ;  /* 0x00000006ff067219 */ /* 0x000fe40000011605 */
[----:B------:R-:W-:-:S02]  /*0870*/  PLOP3.LUT P0, PT, P0, P1, PT, 0xf8, 0x8f ;  /* 0x00000000008f781c */ /* 0x000fc40000703f70 */
[----:B------:R-:W-:Y:S02]  /*0880*/  SHF.R.U32.HI R8, RZ, 0x1, R6 ;  /* 0x00000001ff087819 */ /* 0x000fe40000011606 */
[----:B------:R-:W-:-:S04]  /*0890*/  SEL R3, RZ, 0x1, !P0 ;  /* 0x00000001ff037807 */ /* 0x000fc80004000000 */
[----:B------:R-:W-:-:S04]  /*08a0*/  LOP3.LUT R3, R3, 0x1, R8, 0xf8, !PT ;  /* 0x0000000103037812 */ /* 0x000fc800078ef808 */
[----:B------:R-:W-:-:S05]  /*08b0*/  LOP3.LUT R3, R3, R6, RZ, 0xc0, !PT ;  /* 0x0000000603037212 */ /* 0x000fca00078ec0ff */
[----:B------:R-:W-:-:S05]  /*08c0*/  IMAD.IADD R3, R8, 0x1, R3 ;  /* 0x0000000108037824 */ /* 0x000fca00078e0203 */
[----:B------:R-:W-:Y:S01]  /*08d0*/  LOP3.LUT R0, R3, R0, RZ, 0xfc, !PT ;  /* 0x0000000003007212 */ /* 0x000fe200078efcff */
[----:B------:R-:W-:Y:S06]  /*08e0*/  BRA `(.L_x_11) ;  /* 0x0000000000107947 */ /* 0x000fec0003800000 */
.L_x_10:
[----:B------:R-:W-:-:S04]  /*08f0*/  LOP3.LUT R0, R0, 0x80000000, RZ, 0xc0, !PT ;  /* 0x8000000000007812 */ /* 0x000fc800078ec0ff */
[----:B------:R-:W-:Y:S01]  /*0900*/  LOP3.LUT R0, R0, 0x7f800000, RZ, 0xfc, !PT ;  /* 0x7f80000000007812 */ /* 0x000fe200078efcff */
[----:B------:R-:W-:Y:S06]  /*0910*/  BRA `(.L_x_11) ;  /* 0x0000000000047947 */ /* 0x000fec0003800000 */
.L_x_9:
[----:B------:R-:W-:-:S07]  /*0920*/  IMAD R0, R5, 0x800000, R0 ;  /* 0x0080000005007824 */ /* 0x000fce00078e0200 */
.L_x_11:
[----:B------:R-:W-:Y:S05]  /*0930*/  BSYNC.RECONVERGENT B2 ;  /* 0x0000000000027941 */ /* 0x000fea0003800200 */
.L_x_8:
[----:B------:R-:W-:Y:S05]  /*0940*/  BRA `(.L_x_12) ;  /* 0x0000000000207947 */ /* 0x000fea0003800000 */
.L_x_7:
[----:B------:R-:W-:-:S04]  /*0950*/  LOP3.LUT R0, R7, 0x80000000, R6, 0x48, !PT ;  /* 0x8000000007007812 */ /* 0x000fc800078e4806 */
[----:B------:R-:W-:Y:S01]  /*0960*/  LOP3.LUT R0, R0, 0x7f800000, RZ, 0xfc, !PT ;  /* 0x7f80000000007812 */ /* 0x000fe200078efcff */
[----:B------:R-:W-:Y:S06]  /*0970*/  BRA `(.L_x_12) ;  /* 0x0000000000147947 */ /* 0x000fec0003800000 */
.L_x_6:
[----:B------:R-:W-:Y:S01]  /*0980*/  LOP3.LUT R0, R7, 0x80000000, R6, 0x48, !PT ;  /* 0x8000000007007812 */ /* 0x000fe200078e4806 */
[----:B------:R-:W-:Y:S06]  /*0990*/  BRA `(.L_x_12) ;  /* 0x00000000000c7947 */ /* 0x000fec0003800000 */
.L_x_5:
[----:B------:R-:W0:Y:S01]  /*09a0*/  MUFU.RSQ R0, -QNAN ;  /* 0xffc0000000007908 */ /* 0x000e220000001400 */
[----:B------:R-:W-:Y:S05]  /*09b0*/  BRA `(.L_x_12) ;  /* 0x0000000000047947 */ /* 0x000fea0003800000 */
.L_x_4:
[----:B------:R-:W-:-:S07]  /*09c0*/  FADD.FTZ R0, R0, R3 ;  /* 0x0000000300007221 */ /* 0x000fce0000010000 */
.L_x_12:
[----:B------:R-:W-:Y:S05]  /*09d0*/  BSYNC.RECONVERGENT B1 ;  /* 0x0000000000017941 */ /* 0x000fea0003800200 */
.L_x_2:
[----:B------:R-:W-:-:S04]  /*09e0*/  IMAD.MOV.U32 R5, RZ, RZ, 0x0 ;  /* 0x00000000ff057424 */ /* 0x000fc800078e00ff */
[----:B0-----:R-:W-:Y:S05]  /*09f0*/  RET.REL.NODEC R4 `(_Z13kernel_dividePKfS0_Pfii) ;  /* 0xfffffff404807950 */ /* 0x001fea0003c3ffff */
.L_x_13:
[----:B------:R-:W-:-:S00]  /*0a00*/  BRA `(.L_x_13) ;  /* 0xfffffffc00fc7947 */ /* 0x000fc0000383ffff */
[----:B------:R-:W-:-:S00]  /*0a10*/  NOP ;  /* 0x0000000000007918 */ /* 0x000fc00000000000 */
        /* <DEDUP_REMOVED lines=14> */
.L_x_38:


//--------------------- .text._Z26kernel_compute_denominatorPKfS0_Pfii --------------------------
	.section	.text._Z26kernel_compute_denominatorPKfS0_Pfii,"ax",@progbits
	.align	128
        .global         _Z26kernel_compute_denominatorPKfS0_Pfii
        .type           _Z26kernel_compute_denominatorPKfS0_Pfii,@function
        .size           _Z26kernel_compute_denominatorPKfS0_Pfii,(.L_x_40 - _Z26kernel_compute_denominatorPKfS0_Pfii)
        .other          _Z26kernel_compute_denominatorPKfS0_Pfii,@"STO_CUDA_ENTRY STV_DEFAULT"
_Z26kernel_compute_denominatorPKfS0_Pfii:
.text._Z26kernel_compute_denominatorPKfS0_Pfii:
[----:B------:R-:W-:Y:S01]  /*0000*/  LDC R1, c[0x0][0x37c] ;  /* 0x0000df00ff017b82 */ /* 0x000fe20000000800 */
[----:B------:R-:W0:Y:S07]  /*0010*/  S2R R3, SR_TID.X ;  /* 0x0000000000037919 */ /* 0x000e2e0000002100 */
[----:B------:R-:W0:Y:S01]  /*0020*/  S2UR UR4, SR_CTAID.X ;  /* 0x00000000000479c3 */ /* 0x000e220000002500 */
[----:B------:R-:W1:Y:S07]  /*0030*/  LDCU UR5, c[0x0][0x398] ;  /* 0x00007300ff0577ac */ /* 0x000e6e0008000800 */
[----:B------:R-:W0:Y:S02]  /*0040*/  LDC R0, c[0x0][0x360] ;  /* 0x0000d800ff007b82 */ /* 0x000e240000000800 */
[----:B0-----:R-:W-:-:S05]  /*0050*/  IMAD R0, R0, UR4, R3 ;  /* 0x0000000400007c24 */ /* 0x001fca000f8e0203 */
[----:B-1----:R-:W-:-:S13]  /*0060*/  ISETP.GE.AND P0, PT, R0, UR5, PT ;  /* 0x0000000500007c0c */ /* 0x002fda000bf06270 */
[----:B------:R-:W-:Y:S05]  /*0070*/  @P0 EXIT ;  /* 0x000000000000094d */ /* 0x000fea0003800000 */
[----:B------:R-:W0:Y:S01]  /*0080*/  LDCU UR8, c[0x0][0x39c] ;  /* 0x00007380ff0877ac */ /* 0x000e220008000800 */
[----:B------:R-:W-:Y:S01]  /*0090*/  HFMA2 R15, -RZ, RZ, 0, 0 ;  /* 0x00000000ff0f7431 */ /* 0x000fe200000001ff */
[----:B------:R-:W1:Y:S01]  /*00a0*/  LDCU.64 UR16, c[0x0][0x358] ;  /* 0x00006b00ff1077ac */ /* 0x000e620008000a00 */
[----:B0-----:R-:W-:-:S09]  /*00b0*/  UISETP.GE.AND UP0, UPT, UR8, 0x1, UPT ;  /* 0x000000010800788c */ /* 0x001fd2000bf06270 */
[----:B-1----:R-:W-:Y:S05]  /*00c0*/  BRA.U !UP0, `(.L_x_14) ;  /* 0x0000000908647547 */ /* 0x002fea000b800000 */
[----:B------:R-:W-:Y:S02]  /*00d0*/  UISETP.GE.U32.AND UP1, UPT, UR8, 0x10, UPT ;  /* 0x000000100800788c */ /* 0x000fe4000bf26070 */
[----:B------:R-:W-:Y:S01]  /*00e0*/  IMAD R7, R0, UR8, RZ ;  /* 0x0000000800077c24 */ /* 0x000fe2000f8e02ff */
[----:B------:R-:W-:Y:S01]  /*00f0*/  ULOP3.LUT UR9, UR8, 0xf, URZ, 0xc0, !UPT ;  /* 0x0000000f08097892 */ /* 0x000fe2000f8ec0ff */
[----:B------:R-:W-:Y:S02]  /*0100*/  MOV R15, RZ ;  /* 0x000000ff000f7202 */ /* 0x000fe40000000f00 */
[----:B------:R-:W-:Y:S01]  /*0110*/  MOV R8, RZ ;  /* 0x000000ff00087202 */ /* 0x000fe20000000f00 */
[----:B------:R-:W-:Y:S02]  /*0120*/  UISETP.NE.AND UP0, UPT, UR9, URZ, UPT ;  /* 0x000000ff0900728c */ /* 0x000fe4000bf05270 */
[----:B------:R-:W-:Y:S09]  /*0130*/  BRA.U !UP1, `(.L_x_15) ;  /* 0x0000000509147547 */ /* 0x000ff2000b800000 */
[----:B------:R-:W0:Y:S01]  /*0140*/  LDCU.128 UR12, c[0x0][0x380] ;  /* 0x00007000ff0c77ac */ /* 0x000e220008000c00 */
[----:B------:R-:W-:Y:S02]  /*0150*/  MOV R15, RZ ;  /* 0x000000ff000f7202 */ /* 0x000fe40000000f00 */
[----:B------:R-:W-:Y:S01]  /*0160*/  MOV R6, R7 ;  /* 0x0000000700067202 */ /* 0x000fe20000000f00 */
[----:B------:R-:W-:-:S04]  /*0170*/  ULOP3.LUT UR10, UR8, 0x7ffffff0, URZ, 0xc0, !UPT ;  /* 0x7ffffff0080a7892 */ /* 0x000fc8000f8ec0ff */
[----:B------:R-:W-:Y:S02]  /*0180*/  UIADD3 UR11, UPT, UPT, -UR10, URZ, URZ ;  /* 0x000000ff0a0b7290 */ /* 0x000fe4000fffe1ff */
[----:B------:R-:W-:Y:S01]  /*0190*/  MOV R8, UR10 ;  /* 0x0000000a00087c02 */ /* 0x000fe20008000f00 */
[----:B0-----:R-:W-:Y:S02]  /*01a0*/  UIADD3 UR4, UP2, UPT, UR14, 0x20, URZ ;  /* 0x000000200e047890 */ /* 0x001fe4000ff5e0ff */
[----:B------:R-:W-:Y:S02]  /*01b0*/  UIADD3 UR6, UP1, UPT, UR12, 0x20, URZ ;  /* 0x000000200c067890 */ /* 0x000fe4000ff3e0ff */
[----:B------:R-:W-:Y:S02]  /*01c0*/  UIADD3.X UR5, UPT, UPT, URZ, UR15, URZ, UP2, !UPT ;  /* 0x0000000fff057290 */ /* 0x000fe400097fe4ff */
[----:B------:R-:W-:Y:S01]  /*01d0*/  MOV R2, UR4 ;  /* 0x0000000400027c02 */ /* 0x000fe20008000f00 */
[----:B------:R-:W-:-:S03]  /*01e0*/  UIADD3.X UR7, UPT, UPT, URZ, UR13, URZ, UP1, !UPT ;  /* 0x0000000dff077290 */ /* 0x000fc60008ffe4ff */
[----:B------:R-:W-:-:S09]  /*01f0*/  MOV R3, UR5 ;  /* 0x0000000500037c02 */ /* 0x000fd20008000f00 */
.L_x_16:
[----:B------:R-:W-:Y:S01]  /*0200*/  MOV R4, UR6 ;  /* 0x0000000600047c02 */ /* 0x000fe20008000f00 */
[----:B------:R-:W2:Y:S01]  /*0210*/  LDG.E R17, desc[UR16][R2.64+-0x20] ;  /* 0xffffe01002117981 */ /* 0x000ea2000c1e1900 */
[----:B------:R-:W-:-:S03]  /*0220*/  MOV R5, UR7 ;  /* 0x0000000700057c02 */ /* 0x000fc60008000f00 */
[----:B------:R-:W3:Y:S01]  /*0230*/  LDG.E R25, desc[UR16][R2.64+-0x1c] ;  /* 0xffffe41002197981 */ /* 0x000ee2000c1e1900 */
[----:B------:R-:W-:-:S03]  /*0240*/  IMAD.WIDE R4, R6, 0x4, R4 ;  /* 0x0000000406047825 */ /* 0x000fc600078e0204 */
[----:B------:R-:W4:Y:S04]  /*0250*/  LDG.E R19, desc[UR16][R2.64+-0x18] ;  /* 0xffffe81002137981 */ /* 0x000f28000c1e1900 */
[----:B------:R-:W2:Y:S04]  /*0260*/  LDG.E R16, desc[UR16][R4.64+-0x20] ;  /* 0xffffe01004107981 */ /* 0x000ea8000c1e1900 */
[----:B------:R-:W3:Y:S04]  /*0270*/  LDG.E R18, desc[UR16][R4.64+-0x1c] ;  /* 0xffffe41004127981 */ /* 0x000ee8000c1e1900 */
[----:B------:R-:W4:Y:S04]  /*0280*/  LDG.E R20, desc[UR16][R4.64+-0x18] ;  /* 0xffffe81004147981 */ /* 0x000f28000c1e1900 */
[----:B------:R-:W5:Y:S04]  /*0290*/  LDG.E R22, desc[UR16][R2.64+-0x14] ;  /* 0xffffec1002167981 */ /* 0x000f68000c1e1900 */
        /* <DEDUP_REMOVED lines=8> */
[----:B------:R-:W5:Y:S01]  /*0320*/  LDG.E R14, desc[UR16][R4.64+-0x4] ;  /* 0xfffffc10040e7981 */ /* 0x000f62000c1e1900 */
[----:B--2---:R-:W-:-:S03]  /*0330*/  FFMA R17, R16, R17, R15 ;  /* 0x0000001110117223 */ /* 0x004fc6000000000f */
[----:B------:R-:W2:Y:S04]  /*0340*/  LDG.E R15, desc[UR16][R2.64] ;  /* 0x00000010020f7981 */ /* 0x000ea8000c1e1900 */
[----:B------:R-:W2:Y:S01]  /*0350*/  LDG.E R16, desc[UR16][R4.64] ;  /* 0x0000001004107981 */ /* 0x000ea2000c1e1900 */
[----:B---3--:R-:W-:-:S03]  /*0360*/  FFMA R25, R18, R25, R17 ;  /* 0x0000001912197223 */ /* 0x008fc60000000011 */
[----:B------:R-:W3:Y:S01]  /*0370*/  LDG.E R17, desc[UR16][R2.64+0x4] ;  /* 0x0000041002117981 */ /* 0x000ee2000c1e1900 */
[----:B----4-:R-:W-:-:S03]  /*0380*/  FFMA R26, R20, R19, R25 ;  /* 0x00000013141a7223 */ /* 0x010fc60000000019 */
[----:B------:R-:W3:Y:S04]  /*0390*/  LDG.E R18, desc[UR16][R4.64+0x4] ;  /* 0x0000041004127981 */ /* 0x000ee8000c1e1900 */
[----:B------:R-:W4:Y:S01]  /*03a0*/  LDG.E R20, desc[UR16][R2.64+0x8] ;  /* 0x0000081002147981 */ /* 0x000f22000c1e1900 */
[----:B-----5:R-:W-:-:S03]  /*03b0*/  FFMA R25, R21, R22, R26 ;  /* 0x0000001615197223 */ /* 0x020fc6000000001a */
[----:B------:R-:W4:Y:S04]  /*03c0*/  LDG.E R19, desc[UR16][R4.64+0x8] ;  /* 0x0000081004137981 */ /* 0x000f28000c1e1900 */
[----:B------:R-:W5:Y:S01]  /*03d0*/  LDG.E R22, desc[UR16][R2.64+0xc] ;  /* 0x00000c1002167981 */ /* 0x000f62000c1e1900 */
[----:B------:R-:W-:-:S03]  /*03e0*/  FFMA R25, R24, R23, R25 ;  /* 0x0000001718197223 */ /* 0x000fc60000000019 */
[----:B------:R-:W5:Y:S04]  /*03f0*/  LDG.E R21, desc[UR16][R4.64+0xc] ;  /* 0x00000c1004157981 */ /* 0x000f68000c1e1900 */
[----:B------:R-:W5:Y:S01]  /*0400*/  LDG.E R24, desc[UR16][R2.64+0x10] ;  /* 0x0000101002187981 */ /* 0x000f62000c1e1900 */
[----:B------:R-:W-:-:S03]  /*0410*/  FFMA R25, R10, R9, R25 ;  /* 0x000000090a197223 */ /* 0x000fc60000000019 */
[----:B------:R-:W5:Y:S04]  /*0420*/  LDG.E R23, desc[UR16][R4.64+0x10] ;  /* 0x0000101004177981 */ /* 0x000f68000c1e1900 */
[----:B------:R-:W5:Y:S01]  /*0430*/  LDG.E R10, desc[UR16][R2.64+0x14] ;  /* 0x00001410020a7981 */ /* 0x000f62000c1e1900 */
[----:B------:R-:W-:-:S03]  /*0440*/  FFMA R27, R12, R11, R25 ;  /* 0x0000000b0c1b7223 */ /* 0x000fc60000000019 */
[----:B------:R-:W5:Y:S04]  /*0450*/  LDG.E R9, desc[UR16][R4.64+0x14] ;  /* 0x0000141004097981 */ /* 0x000f68000c1e1900 */
[----:B------:R-:W5:Y:S04]  /*0460*/  LDG.E R11, desc[UR16][R2.64+0x18] ;  /* 0x00001810020b7981 */ /* 0x000f68000c1e1900 */
[----:B------:R-:W5:Y:S04]  /*0470*/  LDG.E R12, desc[UR16][R4.64+0x18] ;  /* 0x00001810040c7981 */ /* 0x000f68000c1e1900 */
[----:B------:R-:W5:Y:S04]  /*0480*/  LDG.E R25, desc[UR16][R4.64+0x1c] ;  /* 0x00001c1004197981 */ /* 0x000f68000c1e1900 */
[----:B------:R0:W5:Y:S01]  /*0490*/  LDG.E R26, desc[UR16][R2.64+0x1c] ;  /* 0x00001c10021a7981 */ /* 0x000162000c1e1900 */
[----:B------:R-:W-:Y:S01]  /*04a0*/  FFMA R13, R14, R13, R27 ;  /* 0x0000000d0e0d7223 */ /* 0x000fe2000000001b */
[----:B------:R-:W-:-:S04]  /*04b0*/  UIADD3 UR11, UPT, UPT, UR11, 0x10, URZ ;  /* 0x000000100b0b7890 */ /* 0x000fc8000fffe0ff */
[----:B------:R-:W-:Y:S01]  /*04c0*/  UISETP.NE.AND UP1, UPT, UR11, URZ, UPT ;  /* 0x000000ff0b00728c */ /* 0x000fe2000bf25270 */
[----:B0-----:R-:W-:Y:S02]  /*04d0*/  IADD3 R2, P0, PT, R2, 0x40, RZ ;  /* 0x0000004002027810 */ /* 0x001fe40007f1e0ff */
[----:B------:R-:W-:Y:S02]  /*04e0*/  IADD3 R6, PT, PT, R6, 0x10, RZ ;  /* 0x0000001006067810 */ /* 0x000fe40007ffe0ff */
[----:B------:R-:W-:Y:S01]  /*04f0*/  IADD3.X R3, PT, PT, RZ, R3, RZ, P0, !PT ;  /* 0x00000003ff037210 */ /* 0x000fe200007fe4ff */
[----:B--2---:R-:W-:-:S04]  /*0500*/  FFMA R13, R16, R15, R13 ;  /* 0x0000000f100d7223 */ /* 0x004fc8000000000d */
[----:B---3--:R-:W-:-:S04]  /*0510*/  FFMA R18, R18, R17, R13 ;  /* 0x0000001112127223 */ /* 0x008fc8000000000d */
[----:B----4-:R-:W-:-:S04]  /*0520*/  FFMA R18, R19, R20, R18 ;  /* 0x0000001413127223 */ /* 0x010fc80000000012 */
[----:B-----5:R-:W-:-:S04]  /*0530*/  FFMA R18, R21, R22, R18 ;  /* 0x0000001615127223 */ /* 0x020fc80000000012 */
[----:B------:R-:W-:-:S04]  /*0540*/  FFMA R18, R23, R24, R18 ;  /* 0x0000001817127223 */ /* 0x000fc80000000012 */
[----:B------:R-:W-:-:S04]  /*0550*/  FFMA R9, R9, R10, R18 ;  /* 0x0000000a09097223 */ /* 0x000fc80000000012 */
[----:B------:R-:W-:-:S04]  /*0560*/  FFMA R12, R12, R11, R9 ;  /* 0x0000000b0c0c7223 */ /* 0x000fc80000000009 */
[----:B------:R-:W-:Y:S01]  /*0570*/  FFMA R15, R25, R26, R12 ;  /* 0x0000001a190f7223 */ /* 0x000fe2000000000c */
[----:B------:R-:W-:Y:S06]  /*0580*/  BRA.U UP1, `(.L_x_16) ;  /* 0xfffffffd011c7547 */ /* 0x000fec000b83ffff */
.L_x_15:
[----:B------:R-:W-:Y:S05]  /*0590*/  BRA.U !UP0, `(.L_x_14) ;  /* 0x0000000508307547 */ /* 0x000fea000b800000 */
[----:B------:R-:W-:Y:S02]  /*05a0*/  UISETP.GE.U32.AND UP0, UPT, UR9, 0x8, UPT ;  /* 0x000000080900788c */ /* 0x000fe4000bf06070 */
[----:B------:R-:W-:-:S04]  /*05b0*/  ULOP3.LUT UR5, UR8, 0x7, URZ, 0xc0, !UPT ;  /* 0x0000000708057892 */ /* 0x000fc8000f8ec0ff */
[----:B------:R-:W-:-:S03]  /*05c0*/  UISETP.NE.AND UP1, UPT, UR5, URZ, UPT ;  /* 0x000000ff0500728c */ /* 0x000fc6000bf25270 */
[----:B------:R-:W-:Y:S08]  /*05d0*/  BRA.U !UP0, `(.L_x_17) ;  /* 0x0000000108787547 */ /* 0x000ff0000b800000 */
[----:B------:R-:W0:Y:S01]  /*05e0*/  LDC.64 R2, c[0x0][0x380] ;  /* 0x0000e000ff027b82 */ /* 0x000e220000000a00 */
[----:B------:R-:W-:-:S07]  /*05f0*/  IADD3 R9, PT, PT, R7, R8, RZ ;  /* 0x0000000807097210 */ /* 0x000fce0007ffe0ff */
[----:B------:R-:W1:Y:S01]  /*0600*/  LDC.64 R4, c[0x0][0x388] ;  /* 0x0000e200ff047b82 */ /* 0x000e620000000a00 */
[----:B0-----:R-:W-:-:S05]  /*0610*/  IMAD.WIDE R2, R9, 0x4, R2 ;  /* 0x0000000409027825 */ /* 0x001fca00078e0202 */
[----:B------:R-:W2:Y:S01]  /*0620*/  LDG.E R10, desc[UR16][R2.64] ;  /* 0x00000010020a7981 */ /* 0x000ea2000c1e1900 */
[----:B-1----:R-:W-:-:S03]  /*0630*/  IMAD.WIDE.U32 R4, R8, 0x4, R4 ;  /* 0x0000000408047825 */ /* 0x002fc600078e0004 */
[----:B------:R-:W3:Y:S04]  /*0640*/  LDG.E R13, desc[UR16][R2.64+0x4] ;  /* 0x00000410020d7981 */ /* 0x000ee8000c1e1900 */
[----:B------:R-:W2:Y:S04]  /*0650*/  LDG.E R11, desc[UR16][R4.64] ;  /* 0x00000010040b7981 */ /* 0x000ea8000c1e1900 */
[----:B------:R-:W3:Y:S04]  /*0660*/  LDG.E R12, desc[UR16][R4.64+0x4] ;  /* 0x00000410040c7981 */ /* 0x000ee8000c1e1900 */
[----:B------:R-:W4:Y:S04]  /*0670*/  LDG.E R17, desc[UR16][R2.64+0x8] ;  /* 0x0000081002117981 */ /* 0x000f28000c1e1900 */
        /* <DEDUP_REMOVED lines=11> */
[----:B------:R-:W-:Y:S01]  /*0730*/  IADD3 R8, PT, PT, R8, 0x8, RZ ;  /* 0x0000000808087810 */ /* 0x000fe20007ffe0ff */
[----:B--2---:R-:W-:-:S04]  /*0740*/  FFMA R10, R10, R11, R15 ;  /* 0x0000000b0a0a7223 */ /* 0x004fc8000000000f */
[----:B---3--:R-:W-:-:S04]  /*0750*/  FFMA R10, R13, R12, R10 ;  /* 0x0000000c0d0a7223 */ /* 0x008fc8000000000a */
[----:B----4-:R-:W-:-:S04]  /*0760*/  FFMA R10, R17, R14, R10 ;  /* 0x0000000e110a7223 */ /* 0x010fc8000000000a */
[----:B-----5:R-:W-:-:S04]  /*0770*/  FFMA R10, R19, R16, R10 ;  /* 0x00000010130a7223 */ /* 0x020fc8000000000a */
[----:B------:R-:W-:-:S04]  /*0780*/  FFMA R10, R21, R18, R10 ;  /* 0x00000012150a7223 */ /* 0x000fc8000000000a */
[----:B------:R-:W-:-:S04]  /*0790*/  FFMA R23, R23, R20, R10 ;  /* 0x0000001417177223 */ /* 0x000fc8000000000a */
[----:B------:R-:W-:-:S04]  /*07a0*/  FFMA R6, R6, R9, R23 ;  /* 0x0000000906067223 */ /* 0x000fc80000000017 */
[----:B------:R-:W-:-:S07]  /*07b0*/  FFMA R15, R25, R22, R6 ;  /* 0x00000016190f7223 */ /* 0x000fce0000000006 */
.L_x_17:
        /* <DEDUP_REMOVED lines=17> */
[----:B------:R-:W5:Y:S01]  /*08d0*/  LDG.E R14, desc[UR16][R4.64+0xc] ;  /* 0x00000c10040e7981 */ /* 0x000f62000c1e1900 */
[----:B------:R-:W-:Y:S01]  /*08e0*/  IADD3 R8, PT, PT, R8, 0x4, RZ ;  /* 0x0000000408087810 */ /* 0x000fe20007ffe0ff */
[----:B--2---:R-:W-:-:S04]  /*08f0*/  FFMA R6, R6, R9, R15 ;  /* 0x0000000906067223 */ /* 0x004fc8000000000f */
[----:B---3--:R-:W-:-:S04]  /*0900*/  FFMA R6, R11, R10, R6 ;  /* 0x0000000a0b067223 */ /* 0x008fc80000000006 */
[----:B----4-:R-:W-:-:S04]  /*0910*/  FFMA R6, R13, R12, R6 ;  /* 0x0000000c0d067223 */ /* 0x010fc80000000006 */
[----:B-----5:R-:W-:-:S07]  /*0920*/  FFMA R15, R17, R14, R6 ;  /* 0x0000000e110f7223 */ /* 0x020fce0000000006 */
.L_x_18:
[----:B------:R-:W-:Y:S05]  /*0930*/  BRA.U !UP1, `(.L_x_14) ;  /* 0x0000000109487547 */ /* 0x000fea000b800000 */
[----:B------:R-:W0:Y:S01]  /*0940*/  LDC.64 R2, c[0x0][0x388] ;  /* 0x0000e200ff027b82 */ /* 0x000e220000000a00 */
[----:B------:R-:W-:Y:S01]  /*0950*/  IADD3 R7, PT, PT, R7, R8, RZ ;  /* 0x0000000807077210 */ /* 0x000fe20007ffe0ff */
[----:B------:R-:W-:-:S06]  /*0960*/  UIADD3 UR4, UPT, UPT, -UR4, URZ, URZ ;  /* 0x000000ff04047290 */ /* 0x000fcc000fffe1ff */
[----:B------:R-:W1:Y:S01]  /*0970*/  LDC.64 R10, c[0x0][0x380] ;  /* 0x0000e000ff0a7b82 */ /* 0x000e620000000a00 */
[----:B0-----:R-:W-:-:S03]  /*0980*/  IMAD.WIDE.U32 R2, R8, 0x4, R2 ;  /* 0x0000000408027825 */ /* 0x001fc600078e0002 */
[----:B------:R-:W-:Y:S02]  /*0990*/  MOV R6, R2 ;  /* 0x0000000200067202 */ /* 0x000fe40000000f00 */
[----:B------:R-:W-:-:S07]  /*09a0*/  MOV R5, R3 ;  /* 0x0000000300057202 */ /* 0x000fce0000000f00 */
.L_x_19:
[----:B-1----:R-:W-:Y:S01]  /*09b0*/  IMAD.WIDE R2, R7, 0x4, R10 ;  /* 0x0000000407027825 */ /* 0x002fe200078e020a */
[----:B------:R-:W-:-:S05]  /*09c0*/  MOV R4, R6 ;  /* 0x0000000600047202 */ /* 0x000fca0000000f00 */
[----:B------:R-:W2:Y:S04]  /*09d0*/  LDG.E R2, desc[UR16][R2.64] ;  /* 0x0000001002027981 */ /* 0x000ea8000c1e1900 */
[----:B------:R0:W2:Y:S01]  /*09e0*/  LDG.E R4, desc[UR16][R4.64] ;  /* 0x0000001004047981 */ /* 0x0000a2000c1e1900 */
[----:B------:R-:W-:Y:S01]  /*09f0*/  UIADD3 UR4, UPT, UPT, UR4, 0x1, URZ ;  /* 0x0000000104047890 */ /* 0x000fe2000fffe0ff */
[----:B------:R-:W-:Y:S02]  /*0a00*/  IADD3 R6, P0, PT, R6, 0x4, RZ ;  /* 0x0000000406067810 */ /* 0x000fe40007f1e0ff */
[----:B------:R-:W-:Y:S01]  /*0a10*/  IADD3 R7, PT, PT, R7, 0x1, RZ ;  /* 0x0000000107077810 */ /* 0x000fe20007ffe0ff */
[----:B------:R-:W-:Y:S01]  /*0a20*/  UISETP.NE.AND UP0, UPT, UR4, URZ, UPT ;  /* 0x000000ff0400728c */ /* 0x000fe2000bf05270 */
[----:B0-----:R-:W-:Y:S01]  /*0a30*/  IADD3.X R5, PT, PT, RZ, R5, RZ, P0, !PT ;  /* 0x00000005ff057210 */ /* 0x001fe200007fe4ff */
[----:B--2---:R-:W-:-:S07]  /*0a40*/  FFMA R15, R2, R4, R15 ;  /* 0x00000004020f7223 */ /* 0x004fce000000000f */
[----:B------:R-:W-:Y:S05]  /*0a50*/  BRA.U UP0, `(.L_x_19) ;  /* 0xfffffffd00d47547 */ /* 0x000fea000b83ffff */
.L_x_14:
[----:B------:R-:W0:Y:S02]  /*0a60*/  LDC.64 R2, c[0x0][0x390] ;  /* 0x0000e400ff027b82 */ /* 0x000e240000000a00 */
[----:B0-----:R-:W-:-:S05]  /*0a70*/  IMAD.WIDE R2, R0, 0x4, R2 ;  /* 0x0000000400027825 */ /* 0x001fca00078e0202 */
[----:B------:R-:W-:Y:S01]  /*0a80*/  STG.E desc[UR16][R2.64], R15 ;  /* 0x0000000f02007986 */ /* 0x000fe2000c101910 */
[----:B------:R-:W-:Y:S05]  /*0a90*/  EXIT ;  /* 0x000000000000794d */ /* 0x000fea0003800000 */
.L_x_20:
        /* <DEDUP_REMOVED lines=14> */
.L_x_40:


//--------------------- .text._Z24kernel_compute_numeratorPKfS0_Pfii --------------------------
	.section	.text._Z24kernel_compute_numeratorPKfS0_Pfii,"ax",@progbits
	.align	128
        .global         _Z24kernel_compute_numeratorPKfS0_Pfii
        .type           _Z24kernel_compute_numeratorPKfS0_Pfii,@function
        .size           _Z24kernel_compute_numeratorPKfS0_Pfii,(.L_x_41 - _Z24kernel_compute_numeratorPKfS0_Pfii)
        .other          _Z24kernel_compute_numeratorPKfS0_Pfii,@"STO_CUDA_ENTRY STV_DEFAULT"
_Z24kernel_compute_numeratorPKfS0_Pfii:
.text._Z24kernel_compute_numeratorPKfS0_Pfii:
[----:B------:R-:W-:Y:S01]  /*0000*/  LDC R1, c[0x0][0x37c] ;  /* 0x0000df00ff017b82 */ /* 0x000fe20000000800 */
[----:B------:R-:W0:Y:S07]  /*0010*/  S2R R8, SR_TID.Y ;  /* 0x0000000000087919 */ /* 0x000e2e0000002200 */
[----:B------:R-:W1:Y:S01]  /*0020*/  S2UR UR4, SR_CTAID.Y ;  /* 0x00000000000479c3 */ /* 0x000e620000002600 */
[----:B------:R-:W2:Y:S07]  /*0030*/  S2R R4, SR_TID.X ;  /* 0x0000000000047919 */ /* 0x000eae0000002100 */
[----:B------:R-:W2:Y:S01]  /*0040*/  LDC R5, c[0x0][0x360] ;  /* 0x0000d800ff057b82 */ /* 0x000ea20000000800 */
[----:B------:R-:W1:Y:S07]  /*0050*/  LDCU UR5, c[0x0][0x364] ;  /* 0x00006c80ff0577ac */ /* 0x000e6e0008000800 */
[----:B------:R-:W2:Y:S08]  /*0060*/  S2UR UR6, SR_CTAID.X ;  /* 0x00000000000679c3 */ /* 0x000eb00000002500 */
[----:B------:R-:W3:Y:S01]  /*0070*/  LDC.64 R2, c[0x0][0x398] ;  /* 0x0000e600ff027b82 */ /* 0x000ee20000000a00 */
[----:B-1----:R-:W-:-:S06]  /*0080*/  UIMAD UR4, UR4, UR5, URZ ;  /* 0x00000005040472a4 */ /* 0x002fcc000f8e02ff */
[----:B0-----:R-:W-:Y:S01]  /*0090*/  IADD3 R0, PT, PT, R8, UR4, RZ ;  /* 0x0000000408007c10 */ /* 0x001fe2000fffe0ff */
[----:B--2---:R-:W-:-:S03]  /*00a0*/  IMAD R5, R5, UR6, R4 ;  /* 0x0000000605057c24 */ /* 0x004fc6000f8e0204 */
[----:B---3--:R-:W-:-:S04]  /*00b0*/  ISETP.GE.AND P0, PT, R0, R3, PT ;  /* 0x000000030000720c */ /* 0x008fc80003f06270 */
[----:B------:R-:W-:-:S13]  /*00c0*/  ISETP.GE.OR P0, PT, R5, R2, P0 ;  /* 0x000000020500720c */ /* 0x000fda0000706670 */
[----:B------:R-:W-:Y:S05]  /*00d0*/  @P0 EXIT ;  /* 0x000000000000094d */ /* 0x000fea0003800000 */
[C---:B------:R-:W-:Y:S01]  /*00e0*/  ISETP.GE.U32.AND P1, PT, R3.reuse, 0x8, PT ;  /* 0x000000080300780c */ /* 0x040fe20003f26070 */
[----:B------:R-:W0:Y:S01]  /*00f0*/  LDCU.64 UR8, c[0x0][0x358] ;  /* 0x00006b00ff0877ac */ /* 0x000e220008000a00 */
[----:B------:R-:W-:Y:S01]  /*0100*/  LOP3.LUT R2, R3, 0x7, RZ, 0xc0, !PT ;  /* 0x0000000703027812 */ /* 0x000fe200078ec0ff */
[----:B------:R-:W-:Y:S02]  /*0110*/  HFMA2 R15, -RZ, RZ, 0, 0 ;  /* 0x00000000ff0f7431 */ /* 0x000fe400000001ff */
[----:B------:R-:W-:Y:S01]  /*0120*/  IMAD R5, R5, R3, RZ ;  /* 0x0000000305057224 */ /* 0x000fe200078e02ff */
[----:B------:R-:W-:Y:S02]  /*0130*/  MOV R6, RZ ;  /* 0x000000ff00067202 */ /* 0x000fe40000000f00 */
[----:B------:R-:W-:-:S05]  /*0140*/  ISETP.NE.AND P0, PT, R2, RZ, PT ;  /* 0x000000ff0200720c */ /* 0x000fca0003f05270 */
[----:B------:R-:W-:Y:S08]  /*0150*/  @!P1 BRA `(.L_x_21) ;  /* 0x0000000000fc9947 */ /* 0x000ff00003800000 */
[----:B------:R-:W1:Y:S01]  /*0160*/  LDCU.64 UR6, c[0x0][0x380] ;  /* 0x00007000ff0677ac */ /* 0x000e620008000a00 */
[C---:B------:R-:W-:Y:S01]  /*0170*/  LOP3.LUT R6, R3.reuse, 0x7ffffff8, RZ, 0xc0, !PT ;  /* 0x7ffffff803067812 */ /* 0x040fe200078ec0ff */
[C-C-:B------:R-:W-:Y:S01]  /*0180*/  IMAD R10, R3.reuse, 0x3, R0.reuse ;  /* 0x00000003030a7824 */ /* 0x140fe200078e0200 */
[CC--:B------:R-:W-:Y:S01]  /*0190*/  LEA R4, R3.reuse, R0.reuse, 0x1 ;  /* 0x0000000003047211 */ /* 0x0c0fe200078e08ff */
[C-C-:B------:R-:W-:Y:S01]  /*01a0*/  IMAD R14, R3.reuse, 0x5, R0.reuse ;  /* 0x00000005030e7824 */ /* 0x140fe200078e0200 */
[CC--:B------:R-:W-:Y:S01]  /*01b0*/  LEA R12, R3.reuse, R0.reuse, 0x2 ;  /* 0x00000000030c7211 */ /* 0x0c0fe200078e10ff */
[C-C-:B------:R-:W-:Y:S01]  /*01c0*/  IMAD R16, R3.reuse, 0x6, R0.reuse ;  /* 0x0000000603107824 */ /* 0x140fe200078e0200 */
[----:B------:R-:W-:Y:S01]  /*01d0*/  MOV R15, RZ ;  /* 0x000000ff000f7202 */ /* 0x000fe20000000f00 */
[----:B------:R-:W-:Y:S01]  /*01e0*/  IMAD R7, R3, 0x7, R0 ;  /* 0x0000000703077824 */ /* 0x000fe200078e0200 */
[----:B------:R-:W-:Y:S02]  /*01f0*/  MOV R13, R5 ;  /* 0x00000005000d7202 */ /* 0x000fe40000000f00 */
[----:B------:R-:W-:-:S02]  /*0200*/  MOV R9, R0 ;  /* 0x0000000000097202 */ /* 0x000fc40000000f00 */
[----:B------:R-:W-:Y:S02]  /*0210*/  IADD3 R11, PT, PT, -R6, RZ, RZ ;  /* 0x000000ff060b7210 */ /* 0x000fe40007ffe1ff */
[----:B------:R-:W-:Y:S01]  /*0220*/  IADD3 R8, PT, PT, R3, UR4, R8 ;  /* 0x0000000403087c10 */ /* 0x000fe2000fffe008 */
[----:B-1----:R-:W-:-:S04]  /*0230*/  UIADD3 UR5, UP0, UPT, UR6, 0x10, URZ ;  /* 0x0000001006057890 */ /* 0x002fc8000ff1e0ff */
[----:B------:R-:W-:-:S12]  /*0240*/  UIADD3.X UR4, UPT, UPT, URZ, UR7, URZ, UP0, !UPT ;  /* 0x00000007ff047290 */ /* 0x000fd800087fe4ff */
.L_x_22:
[----:B------:R-:W1:Y:S01]  /*0250*/  LDC.64 R18, c[0x0][0x388] ;  /* 0x0000e200ff127b82 */ /* 0x000e620000000a00 */
[----:B------:R-:W-:Y:S02]  /*0260*/  MOV R20, UR5 ;  /* 0x0000000500147c02 */ /* 0x000fe40008000f00 */
[----:B------:R-:W-:-:S03]  /*0270*/  MOV R21, UR4 ;  /* 0x0000000400157c02 */ /* 0x000fc60008000f00 */
[----:B------:R-:W-:-:S05]  /*0280*/  IMAD.WIDE R20, R13, 0x4, R20 ;  /* 0x000000040d147825 */ /* 0x000fca00078e0214 */
[----:B0-----:R-:W2:Y:S04]  /*0290*/  LDG.E R26, desc[UR8][R20.64+-0x10] ;  /* 0xfffff008141a7981 */ /* 0x001ea8000c1e1900 */
[----:B------:R-:W3:Y:S04]  /*02a0*/  LDG.E R17, desc[UR8][R20.64+-0xc] ;  /* 0xfffff40814117981 */ /* 0x000ee8000c1e1900 */
[----:B------:R-:W4:Y:S01]  /*02b0*/  LDG.E R27, desc[UR8][R20.64+-0x4] ;  /* 0xfffffc08141b7981 */ /* 0x000f22000c1e1900 */
[----:B-1----:R-:W-:-:S06]  /*02c0*/  IMAD.WIDE.U32 R24, R9, 0x4, R18 ;  /* 0x0000000409187825 */ /* 0x002fcc00078e0012 */
[----:B------:R-:W2:Y:S01]  /*02d0*/  LDG.E R24, desc[UR8][R24.64] ;  /* 0x0000000818187981 */ /* 0x000ea2000c1e1900 */
[----:B------:R-:W-:-:S04]  /*02e0*/  IMAD.WIDE.U32 R22, R8, 0x4, R18 ;  /* 0x0000000408167825 */ /* 0x000fc800078e0012 */
[----:B------:R-:W-:-:S06]  /*02f0*/  IMAD.WIDE.U32 R28, R4, 0x4, R18 ;  /* 0x00000004041c7825 */ /* 0x000fcc00078e0012 */
[----:B------:R-:W5:Y:S04]  /*0300*/  LDG.E R28, desc[UR8][R28.64] ;  /* 0x000000081c1c7981 */ /* 0x000f68000c1e1900 */
[----:B------:R-:W4:Y:S01]  /*0310*/  LDG.E R29, desc[UR8][R20.64+0xc] ;  /* 0x00000c08141d7981 */ /* 0x000f22000c1e1900 */
[----:B--2---:R-:W-:-:S03]  /*0320*/  FFMA R15, R26, R24, R15 ;  /* 0x000000181a0f7223 */ /* 0x004fc6000000000f */
[----:B------:R0:W3:Y:S04]  /*0330*/  LDG.E R26, desc[UR8][R22.64] ;  /* 0x00000008161a7981 */ /* 0x0000e8000c1e1900 */
[----:B------:R-:W5:Y:S01]  /*0340*/  LDG.E R24, desc[UR8][R20.64+-0x8] ;  /* 0xfffff80814187981 */ /* 0x000f62000c1e1900 */
[----:B0-----:R-:W-:-:S06]  /*0350*/  IMAD.WIDE.U32 R22, R10, 0x4, R18 ;  /* 0x000000040a167825 */ /* 0x001fcc00078e0012 */
[----:B------:R-:W4:Y:S01]  /*0360*/  LDG.E R22, desc[UR8][R22.64] ;  /* 0x0000000816167981 */ /* 0x000f22000c1e1900 */
[----:B---3--:R-:W-:-:S03]  /*0370*/  FFMA R15, R17, R26, R15 ;  /* 0x0000001a110f7223 */ /* 0x008fc6000000000f */
[----:B------:R-:W2:Y:S01]  /*0380*/  LDG.E R17, desc[UR8][R20.64+0x8] ;  /* 0x0000080814117981 */ /* 0x000ea2000c1e1900 */
[----:B-----5:R-:W-:Y:S01]  /*0390*/  FFMA R26, R24, R28, R15 ;  /* 0x0000001c181a7223 */ /* 0x020fe2000000000f */
[----:B------:R-:W-:Y:S02]  /*03a0*/  IMAD.WIDE.U32 R24, R12, 0x4, R18 ;  /* 0x000000040c187825 */ /* 0x000fe400078e0012 */
[----:B------:R-:W3:Y:S02]  /*03b0*/  LDG.E R28, desc[UR8][R20.64] ;  /* 0x00000008141c7981 */ /* 0x000ee4000c1e1900 */
[----:B----4-:R-:W-:Y:S01]  /*03c0*/  FFMA R15, R27, R22, R26 ;  /* 0x000000161b0f7223 */ /* 0x010fe2000000001a */
[--C-:B------:R-:W-:Y:S01]  /*03d0*/  IMAD.WIDE.U32 R22, R14, 0x4, R18.reuse ;  /* 0x000000040e167825 */ /* 0x100fe200078e0012 */
[----:B------:R0:W3:Y:S04]  /*03e0*/  LDG.E R27, desc[UR8][R24.64] ;  /* 0x00000008181b7981 */ /* 0x0000e8000c1e1900 */
[----:B------:R-:W4:Y:S04]  /*03f0*/  LDG.E R26, desc[UR8][R20.64+0x4] ;  /* 0x00000408141a7981 */ /* 0x000f28000c1e1900 */
[----:B------:R-:W4:Y:S01]  /*0400*/  LDG.E R23, desc[UR8][R22.64] ;  /* 0x0000000816177981 */ /* 0x000f22000c1e1900 */
[----:B0-----:R-:W-:-:S04]  /*0410*/  IMAD.WIDE.U32 R24, R16, 0x4, R18 ;  /* 0x0000000410187825 */ /* 0x001fc800078e0012 */
[----:B------:R-:W-:Y:S02]  /*0420*/  IMAD.WIDE.U32 R18, R7, 0x4, R18 ;  /* 0x0000000407127825 */ /* 0x000fe400078e0012 */
[----:B------:R-:W2:Y:S04]  /*0430*/  LDG.E R24, desc[UR8][R24.64] ;  /* 0x0000000818187981 */ /* 0x000ea8000c1e1900 */
[----:B------:R-:W5:Y:S01]  /*0440*/  LDG.E R18, desc[UR8][R18.64] ;  /* 0x0000000812127981 */ /* 0x000f62000c1e1900 */
[----:B------:R-:W-:-:S04]  /*0450*/  IADD3 R11, PT, PT, R11, 0x8, RZ ;  /* 0x000000080b0b7810 */ /* 0x000fc80007ffe0ff */
[----:B------:R-:W-:Y:S02]  /*0460*/  ISETP.NE.AND P1, PT, R11, RZ, PT ;  /* 0x000000ff0b00720c */ /* 0x000fe40003f25270 */
[C---:B------:R-:W-:Y:S02]  /*0470*/  LEA R8, R3.reuse, R8, 0x3 ;  /* 0x0000000803087211 */ /* 0x040fe400078e18ff */
[C---:B------:R-:W-:Y:S02]  /*0480*/  LEA R4, R3.reuse, R4, 0x3 ;  /* 0x0000000403047211 */ /* 0x040fe400078e18ff */
[C---:B------:R-:W-:Y:S02]  /*0490*/  LEA R10, R3.reuse, R10, 0x3 ;  /* 0x0000000a030a7211 */ /* 0x040fe400078e18ff */
[C---:B------:R-:W-:Y:S02]  /*04a0*/  LEA R12, R3.reuse, R12, 0x3 ;  /* 0x0000000c030c7211 */ /* 0x040fe400078e18ff */
[----:B------:R-:W-:-:S02]  /*04b0*/  LEA R14, R3, R14, 0x3 ;  /* 0x0000000e030e7211 */ /* 0x000fc400078e18ff */
[C---:B------:R-:W-:Y:S02]  /*04c0*/  LEA R16, R3.reuse, R16, 0x3 ;  /* 0x0000001003107211 */ /* 0x040fe400078e18ff */
[C---:B------:R-:W-:Y:S02]  /*04d0*/  LEA R7, R3.reuse, R7, 0x3 ;  /* 0x0000000703077211 */ /* 0x040fe400078e18ff */
[----:B------:R-:W-:Y:S02]  /*04e0*/  LEA R9, R3, R9, 0x3 ;  /* 0x0000000903097211 */ /* 0x000fe400078e18ff */
[----:B------:R-:W-:Y:S01]  /*04f0*/  IADD3 R13, PT, PT, R13, 0x8, RZ ;  /* 0x000000080d0d7810 */ /* 0x000fe20007ffe0ff */
[----:B---3--:R-:W-:-:S04]  /*0500*/  FFMA R15, R28, R27, R15 ;  /* 0x0000001b1c0f7223 */ /* 0x008fc8000000000f */
[----:B----4-:R-:W-:-:S04]  /*0510*/  FFMA R26, R26, R23, R15 ;  /* 0x000000171a1a7223 */ /* 0x010fc8000000000f */
[----:B--2---:R-:W-:-:S04]  /*0520*/  FFMA R26, R17, R24, R26 ;  /* 0x00000018111a7223 */ /* 0x004fc8000000001a */
[----:B-----5:R-:W-:Y:S01]  /*0530*/  FFMA R15, R29, R18, R26 ;  /* 0x000000121d0f7223 */ /* 0x020fe2000000001a */
[----:B------:R-:W-:Y:S06]  /*0540*/  @P1 BRA `(.L_x_22) ;  /* 0xfffffffc00401947 */ /* 0x000fec000383ffff */
.L_x_21:
[----:B------:R-:W-:Y:S05]  /*0550*/  @!P0 BRA `(.L_x_23) ;  /* 0x0000000000e48947 */ /* 0x000fea0003800000 */
[----:B------:R-:W-:Y:S02]  /*0560*/  ISETP.GE.U32.AND P0, PT, R2, 0x4, PT ;  /* 0x000000040200780c */ /* 0x000fe40003f06070 */
[----:B------:R-:W-:-:S04]  /*0570*/  LOP3.LUT R4, R3, 0x3, RZ, 0xc0, !PT ;  /* 0x0000000303047812 */ /* 0x000fc800078ec0ff */
[----:B------:R-:W-:-:S07]  /*0580*/  ISETP.NE.AND P1, PT, R4, RZ, PT ;  /* 0x000000ff0400720c */ /* 0x000fce0003f25270 */
[----:B------:R-:W-:Y:S06]  /*0590*/  @!P0 BRA `(.L_x_24) ;  /* 0x0000000000648947 */ /* 0x000fec0003800000 */
[----:B------:R-:W1:Y:S01]  /*05a0*/  LDC.64 R8, c[0x0][0x388] ;  /* 0x0000e200ff087b82 */ /* 0x000e620000000a00 */
[----:B------:R-:W-:Y:S01]  /*05b0*/  IMAD R18, R6, R3, R0 ;  /* 0x0000000306127224 */ /* 0x000fe200078e0200 */
[----:B------:R-:W-:-:S04]  /*05c0*/  IADD3 R7, PT, PT, R5, R6, RZ ;  /* 0x0000000605077210 */ /* 0x000fc80007ffe0ff */
[C---:B------:R-:W-:Y:S02]  /*05d0*/  IADD3 R16, PT, PT, R18.reuse, R3, RZ ;  /* 0x0000000312107210 */ /* 0x040fe40007ffe0ff */
[----:B------:R-:W2:Y:S01]  /*05e0*/  LDC.64 R10, c[0x0][0x380] ;  /* 0x0000e000ff0a7b82 */ /* 0x000ea20000000a00 */
[----:B-1----:R-:W-:-:S06]  /*05f0*/  IMAD.WIDE.U32 R18, R18, 0x4, R8 ;  /* 0x0000000412127825 */ /* 0x002fcc00078e0008 */
[----:B0-----:R-:W3:Y:S01]  /*0600*/  LDG.E R18, desc[UR8][R18.64] ;  /* 0x0000000812127981 */ /* 0x001ee2000c1e1900 */
[----:B--2---:R-:W-:Y:S01]  /*0610*/  IMAD.WIDE R10, R7, 0x4, R10 ;  /* 0x00000004070a7825 */ /* 0x004fe200078e020a */
[----:B------:R-:W-:-:S03]  /*0620*/  IADD3 R7, PT, PT, R16, R3, RZ ;  /* 0x0000000310077210 */ /* 0x000fc60007ffe0ff */
[--C-:B------:R-:W-:Y:S01]  /*0630*/  IMAD.WIDE.U32 R16, R16, 0x4, R8.reuse ;  /* 0x0000000410107825 */ /* 0x100fe200078e0008 */
[----:B------:R-:W3:Y:S01]  /*0640*/  LDG.E R2, desc[UR8][R10.64] ;  /* 0x000000080a027981 */ /* 0x000ee2000c1e1900 */
[C---:B------:R-:W-:Y:S02]  /*0650*/  IADD3 R21, PT, PT, R7.reuse, R3, RZ ;  /* 0x0000000307157210 */ /* 0x040fe40007ffe0ff */
[--C-:B------:R-:W-:Y:S01]  /*0660*/  IMAD.WIDE.U32 R12, R7, 0x4, R8.reuse ;  /* 0x00000004070c7825 */ /* 0x100fe200078e0008 */
[----:B------:R-:W2:Y:S04]  /*0670*/  LDG.E R23, desc[UR8][R10.64+0xc] ;  /* 0x00000c080a177981 */ /* 0x000ea8000c1e1900 */
[----:B------:R-:W4:Y:S01]  /*0680*/  LDG.E R16, desc[UR8][R16.64] ;  /* 0x0000000810107981 */ /* 0x000f22000c1e1900 */
[----:B------:R-:W-:-:S03]  /*0690*/  IMAD.WIDE.U32 R8, R21, 0x4, R8 ;  /* 0x0000000415087825 */ /* 0x000fc600078e0008 */
[----:B------:R-:W4:Y:S04]  /*06a0*/  LDG.E R7, desc[UR8][R10.64+0x4] ;  /* 0x000004080a077981 */ /* 0x000f28000c1e1900 */
[----:B------:R-:W5:Y:S04]  /*06b0*/  LDG.E R12, desc[UR8][R12.64] ;  /* 0x000000080c0c7981 */ /* 0x000f68000c1e1900 */
[----:B------:R-:W5:Y:S04]  /*06c0*/  LDG.E R21, desc[UR8][R10.64+0x8] ;  /* 0x000008080a157981 */ /* 0x000f68000c1e1900 */
[----:B------:R-:W2:Y:S01]  /*06d0*/  LDG.E R8, desc[UR8][R8.64] ;  /* 0x0000000808087981 */ /* 0x000ea2000c1e1900 */
[----:B------:R-:W-:Y:S01]  /*06e0*/  IADD3 R6, PT, PT, R6, 0x4, RZ ;  /* 0x0000000406067810 */ /* 0x000fe20007ffe0ff */
[----:B---3--:R-:W-:-:S04]  /*06f0*/  FFMA R2, R2, R18, R15 ;  /* 0x0000001202027223 */ /* 0x008fc8000000000f */
[----:B----4-:R-:W-:-:S04]  /*0700*/  FFMA R2, R7, R16, R2 ;  /* 0x0000001007027223 */ /* 0x010fc80000000002 */
[----:B-----5:R-:W-:-:S04]  /*0710*/  FFMA R2, R21, R12, R2 ;  /* 0x0000000c15027223 */ /* 0x020fc80000000002 */
[----:B--2---:R-:W-:-:S07]  /*0720*/  FFMA R15, R23, R8, R2 ;  /* 0x00000008170f7223 */ /* 0x004fce0000000002 */
.L_x_24:
[----:B------:R-:W-:Y:S05]  /*0730*/  @!P1 BRA `(.L_x_23) ;  /* 0x00000000006c9947 */ /* 0x000fea0003800000 */
[----:B------:R-:W1:Y:S01]  /*0740*/  LDC.64 R18, c[0x0][0x388] ;  /* 0x0000e200ff127b82 */ /* 0x000e620000000a00 */
[----:B------:R-:W-:Y:S02]  /*0750*/  ISETP.NE.AND P0, PT, R4, 0x1, PT ;  /* 0x000000010400780c */ /* 0x000fe40003f05270 */
[----:B------:R-:W-:-:S04]  /*0760*/  LOP3.LUT R2, R3, 0x1, RZ, 0xc0, !PT ;  /* 0x0000000103027812 */ /* 0x000fc800078ec0ff */
[----:B------:R-:W-:Y:S01]  /*0770*/  ISETP.NE.U32.AND P1, PT, R2, 0x1, PT ;  /* 0x000000010200780c */ /* 0x000fe20003f25070 */
[----:B------:R-:W2:Y:S06]  /*0780*/  LDC.64 R8, c[0x0][0x380] ;  /* 0x0000e000ff087b82 */ /* 0x000eac0000000a00 */
[C---:B------:R-:W-:Y:S01]  /*0790*/  @P0 IMAD R16, R6.reuse, R3, R0 ;  /* 0x0000000306100224 */ /* 0x040fe200078e0200 */
[----:B------:R-:W-:Y:S01]  /*07a0*/  @P0 IADD3 R7, PT, PT, R5, R6, RZ ;  /* 0x0000000605070210 */ /* 0x000fe20007ffe0ff */
[----:B------:R-:W3:Y:S01]  /*07b0*/  LDC.64 R12, c[0x0][0x380] ;  /* 0x0000e000ff0c7b82 */ /* 0x000ee20000000a00 */
[----:B------:R-:W-:-:S02]  /*07c0*/  @P0 IADD3 R6, PT, PT, R6, 0x2, RZ ;  /* 0x0000000206060810 */ /* 0x000fc40007ffe0ff */
[----:B------:R-:W-:-:S03]  /*07d0*/  @P0 IADD3 R21, PT, PT, R16, R3, RZ ;  /* 0x0000000310150210 */ /* 0x000fc60007ffe0ff */
[----:B------:R-:W-:Y:S02]  /*07e0*/  @!P1 IMAD R3, R6, R3, R0 ;  /* 0x0000000306039224 */ /* 0x000fe400078e0200 */
[----:B------:R-:W4:Y:S01]  /*07f0*/  LDC.64 R10, c[0x0][0x388] ;  /* 0x0000e200ff0a7b82 */ /* 0x000f220000000a00 */
[----:B-1----:R-:W-:-:S04]  /*0800*/  @P0 IMAD.WIDE.U32 R16, R16, 0x4, R18 ;  /* 0x0000000410100825 */ /* 0x002fc800078e0012 */
[----:B------:R-:W-:Y:S02]  /*0810*/  @P0 IMAD.WIDE.U32 R18, R21, 0x4, R18 ;  /* 0x0000000415120825 */ /* 0x000fe400078e0012 */
[----:B0-----:R-:W5:Y:S02]  /*0820*/  @P0 LDG.E R16, desc[UR8][R16.64] ;  /* 0x0000000810100981 */ /* 0x001f64000c1e1900 */
[----:B--2---:R-:W-:Y:S01]  /*0830*/  @P0 IMAD.WIDE R8, R7, 0x4, R8 ;  /* 0x0000000407080825 */ /* 0x004fe200078e0208 */
[----:B------:R-:W-:Y:S01]  /*0840*/  @!P1 IADD3 R7, PT, PT, R5, R6, RZ ;  /* 0x0000000605079210 */ /* 0x000fe20007ffe0ff */
[----:B------:R-:W2:Y:S04]  /*0850*/  @P0 LDG.E R18, desc[UR8][R18.64] ;  /* 0x0000000812120981 */ /* 0x000ea8000c1e1900 */
[----:B------:R-:W5:Y:S01]  /*0860*/  @P0 LDG.E R2, desc[UR8][R8.64] ;  /* 0x0000000808020981 */ /* 0x000f62000c1e1900 */
[----:B---3--:R-:W-:-:S06]  /*0870*/  @!P1 IMAD.WIDE R12, R7, 0x4, R12 ;  /* 0x00000004070c9825 */ /* 0x008fcc00078e020c */
[----:B------:R-:W3:Y:S01]  /*0880*/  @!P1 LDG.E R12, desc[UR8][R12.64] ;  /* 0x000000080c0c9981 */ /* 0x000ee2000c1e1900 */
[----:B----4-:R-:W-:-:S03]  /*0890*/  @!P1 IMAD.WIDE.U32 R10, R3, 0x4, R10 ;  /* 0x00000004030a9825 */ /* 0x010fc600078e000a */
[----:B------:R-:W2:Y:S04]  /*08a0*/  @P0 LDG.E R3, desc[UR8][R8.64+0x4] ;  /* 0x0000040808030981 */ /* 0x000ea8000c1e1900 */
[----:B------:R-:W3:Y:S01]  /*08b0*/  @!P1 LDG.E R10, desc[UR8][R10.64] ;  /* 0x000000080a0a9981 */ /* 0x000ee2000c1e1900 */
[----:B-----5:R-:W-:-:S04]  /*08c0*/  @P0 FFMA R2, R2, R16, R15 ;  /* 0x0000001002020223 */ /* 0x020fc8000000000f */
[----:B--2---:R-:W-:-:S04]  /*08d0*/  @P0 FFMA R15, R3, R18, R2 ;  /* 0x00000012030f0223 */ /* 0x004fc80000000002 */
[----:B---3--:R-:W-:-:S07]  /*08e0*/  @!P1 FFMA R15, R12, R10, R15 ;  /* 0x0000000a0c0f9223 */ /* 0x008fce000000000f */
.L_x_23:
[----:B------:R-:W1:Y:S01]  /*08f0*/  LDC.64 R2, c[0x0][0x390] ;  /* 0x0000e400ff027b82 */ /* 0x000e620000000a00 */
[----:B------:R-:W-:-:S05]  /*0900*/  IADD3 R5, PT, PT, R0, R5, RZ ;  /* 0x0000000500057210 */ /* 0x000fca0007ffe0ff */
[----:B-1----:R-:W-:-:S05]  /*0910*/  IMAD.WIDE R2, R5, 0x4, R2 ;  /* 0x0000000405027825 */ /* 0x002fca00078e0202 */
[----:B0-----:R-:W-:Y:S01]  /*0920*/  STG.E desc[UR8][R2.64], R15 ;  /* 0x0000000f02007986 */ /* 0x001fe2000c101908 */
[----:B------:R-:W-:Y:S05]  /*0930*/  EXIT ;  /* 0x000000000000794d */ /* 0x000fea0003800000 */
.L_x_25:
        /* <DEDUP_REMOVED lines=12> */
.L_x_41:


//--------------------- .text._Z16kernel_compute_SPKfS0_Pfii --------------------------
	.section	.text._Z16kernel_compute_SPKfS0_Pfii,"ax",@progbits
	.align	128
        .global         _Z16kernel_compute_SPKfS0_Pfii
        .type           _Z16kernel_compute_SPKfS0_Pfii,@function
        .size           _Z16kernel_compute_SPKfS0_Pfii,(.L_x_42 - _Z16kernel_compute_SPKfS0_Pfii)
        .other          _Z16kernel_compute_SPKfS0_Pfii,@"STO_CUDA_ENTRY STV_DEFAULT"
_Z16kernel_compute_SPKfS0_Pfii:
.text._Z16kernel_compute_SPKfS0_Pfii:
[----:B------:R-:W-:Y:S01]  /*0000*/  LDC R1, c[0x0][0x37c] ;  /* 0x0000df00ff017b82 */ /* 0x000fe20000000800 */
[----:B------:R-:W0:Y:S07]  /*0010*/  S2R R2, SR_TID.X ;  /* 0x0000000000027919 */ /* 0x000e2e0000002100 */
[----:B------:R-:W0:Y:S01]  /*0020*/  LDC R3, c[0x0][0x360] ;  /* 0x0000d800ff037b82 */ /* 0x000e220000000800 */
[----:B------:R-:W1:Y:S07]  /*0030*/  S2R R4, SR_TID.Y ;  /* 0x0000000000047919 */ /* 0x000e6e0000002200 */
[----:B------:R-:W0:Y:S08]  /*0040*/  S2UR UR4, SR_CTAID.X ;  /* 0x00000000000479c3 */ /* 0x000e300000002500 */
[----:B------:R-:W1:Y:S08]  /*0050*/  S2UR UR5, SR_CTAID.Y ;  /* 0x00000000000579c3 */ /* 0x000e700000002600 */
[----:B------:R-:W1:Y:S08]  /*0060*/  LDC R5, c[0x0][0x364] ;  /* 0x0000d900ff057b82 */ /* 0x000e700000000800 */
[----:B------:R-:W2:Y:S01]  /*0070*/  LDC R0, c[0x0][0x39c] ;  /* 0x0000e700ff007b82 */ /* 0x000ea20000000800 */
[----:B0-----:R-:W-:-:S02]  /*0080*/  IMAD R3, R3, UR4, R2 ;  /* 0x0000000403037c24 */ /* 0x001fc4000f8e0202 */
[----:B-1----:R-:W-:-:S05]  /*0090*/  IMAD R5, R5, UR5, R4 ;  /* 0x0000000505057c24 */ /* 0x002fca000f8e0204 */
[----:B------:R-:W-:-:S04]  /*00a0*/  VIMNMX R7, PT, PT, R3, R5, !PT ;  /* 0x0000000503077248 */ /* 0x000fc80007fe0100 */
[----:B--2---:R-:W-:-:S13]  /*00b0*/  ISETP.GE.AND P0, PT, R7, R0, PT ;  /* 0x000000000700720c */ /* 0x004fda0003f06270 */
[----:B------:R-:W-:Y:S05]  /*00c0*/  @P0 EXIT ;  /* 0x000000000000094d */ /* 0x000fea0003800000 */
[----:B------:R-:W0:Y:S01]  /*00d0*/  LDC R2, c[0x0][0x398] ;  /* 0x0000e600ff027b82 */ /* 0x000e220000000800 */
[----:B------:R-:W1:Y:S01]  /*00e0*/  LDCU.64 UR4, c[0x0][0x358] ;  /* 0x00006b00ff0477ac */ /* 0x000e620008000a00 */
[----:B------:R-:W-:Y:S01]  /*00f0*/  HFMA2 R29, -RZ, RZ, 0, 0 ;  /* 0x00000000ff1d7431 */ /* 0x000fe200000001ff */
[----:B0-----:R-:W-:-:S13]  /*0100*/  ISETP.GE.AND P0, PT, R2, 0x1, PT ;  /* 0x000000010200780c */ /* 0x001fda0003f06270 */
[----:B-1----:R-:W-:Y:S05]  /*0110*/  @!P0 BRA `(.L_x_26) ;  /* 0x0000000400d08947 */ /* 0x002fea0003800000 */
[C---:B------:R-:W-:Y:S02]  /*0120*/  ISETP.GE.U32.AND P1, PT, R2.reuse, 0x8, PT ;  /* 0x000000080200780c */ /* 0x040fe40003f26070 */
[----:B------:R-:W-:Y:S02]  /*0130*/  LOP3.LUT R4, R2, 0x7, RZ, 0xc0, !PT ;  /* 0x0000000702047812 */ /* 0x000fe400078ec0ff */
[----:B------:R-:W-:Y:S02]  /*0140*/  MOV R29, RZ ;  /* 0x000000ff001d7202 */ /* 0x000fe40000000f00 */
[----:B------:R-:W-:Y:S02]  /*0150*/  ISETP.NE.AND P0, PT, R4, RZ, PT ;  /* 0x000000ff0400720c */ /* 0x000fe40003f05270 */
[----:B------:R-:W-:-:S05]  /*0160*/  MOV R6, RZ ;  /* 0x000000ff00067202 */ /* 0x000fca0000000f00 */
[----:B------:R-:W-:Y:S06]  /*0170*/  @!P1 BRA `(.L_x_27) ;  /* 0x0000000000d09947 */ /* 0x000fec0003800000 */
[----:B------:R-:W-:Y:S02]  /*0180*/  LOP3.LUT R6, R2, 0x7ffffff8, RZ, 0xc0, !PT ;  /* 0x7ffffff802067812 */ /* 0x000fe400078ec0ff */
[----:B------:R-:W-:Y:S02]  /*0190*/  MOV R29, RZ ;  /* 0x000000ff001d7202 */ /* 0x000fe40000000f00 */
[----:B------:R-:W-:Y:S02]  /*01a0*/  MOV R9, R3 ;  /* 0x0000000300097202 */ /* 0x000fe40000000f00 */
[----:B------:R-:W-:Y:S02]  /*01b0*/  MOV R7, R5 ;  /* 0x0000000500077202 */ /* 0x000fe40000000f00 */
[----:B------:R-:W-:-:S07]  /*01c0*/  IADD3 R8, PT, PT, -R6, RZ, RZ ;  /* 0x000000ff06087210 */ /* 0x000fce0007ffe1ff */
.L_x_28:
[----:B------:R-:W0:Y:S08]  /*01d0*/  LDC.64 R12, c[0x0][0x380] ;  /* 0x0000e000ff0c7b82 */ /* 0x000e300000000a00 */
[----:B------:R-:W1:Y:S01]  /*01e0*/  LDC.64 R20, c[0x0][0x388] ;  /* 0x0000e200ff147b82 */ /* 0x000e620000000a00 */
[----:B0-----:R-:W-:-:S05]  /*01f0*/  IMAD.WIDE R12, R9, 0x4, R12 ;  /* 0x00000004090c7825 */ /* 0x001fca00078e020c */
[----:B------:R-:W2:Y:S01]  /*0200*/  LDG.E R10, desc[UR4][R12.64] ;  /* 0x000000040c0a7981 */ /* 0x000ea2000c1e1900 */
[----:B-1----:R-:W-:-:S05]  /*0210*/  IMAD.WIDE R20, R7, 0x4, R20 ;  /* 0x0000000407147825 */ /* 0x002fca00078e0214 */
[----:B------:R0:W2:Y:S01]  /*0220*/  LDG.E R11, desc[UR4][R20.64] ;  /* 0x00000004140b7981 */ /* 0x0000a2000c1e1900 */
[----:B------:R-:W-:-:S05]  /*0230*/  IMAD.WIDE R22, R0, 0x4, R12 ;  /* 0x0000000400167825 */ /* 0x000fca00078e020c */
[----:B------:R-:W3:Y:S01]  /*0240*/  LDG.E R27, desc[UR4][R22.64] ;  /* 0x00000004161b7981 */ /* 0x000ee2000c1e1900 */
[----:B0-----:R-:W-:-:S04]  /*0250*/  IMAD.WIDE R20, R0, 0x4, R20 ;  /* 0x0000000400147825 */ /* 0x001fc800078e0214 */
[C---:B------:R-:W-:Y:S01]  /*0260*/  IMAD.WIDE R12, R0.reuse, 0x4, R22 ;  /* 0x00000004000c7825 */ /* 0x040fe200078e0216 */
[----:B------:R-:W3:Y:S03]  /*0270*/  LDG.E R28, desc[UR4][R20.64] ;  /* 0x00000004141c7981 */ /* 0x000ee6000c1e1900 */
[C---:B------:R-:W-:Y:S01]  /*0280*/  IMAD.WIDE R18, R0.reuse, 0x4, R20 ;  /* 0x0000000400127825 */ /* 0x040fe200078e0214 */
[----:B------:R0:W4:Y:S03]  /*0290*/  LDG.E R25, desc[UR4][R12.64] ;  /* 0x000000040c197981 */ /* 0x000126000c1e1900 */
[C---:B------:R-:W-:Y:S01]  /*02a0*/  IMAD.WIDE R16, R0.reuse, 0x4, R12 ;  /* 0x0000000400107825 */ /* 0x040fe200078e020c */
[----:B------:R-:W4:Y:S03]  /*02b0*/  LDG.E R26, desc[UR4][R18.64] ;  /* 0x00000004121a7981 */ /* 0x000f26000c1e1900 */
[C---:B------:R-:W-:Y:S01]  /*02c0*/  IMAD.WIDE R14, R0.reuse, 0x4, R18 ;  /* 0x00000004000e7825 */ /* 0x040fe200078e0212 */
[----:B------:R1:W5:Y:S04]  /*02d0*/  LDG.E R23, desc[UR4][R16.64] ;  /* 0x0000000410177981 */ /* 0x000368000c1e1900 */
[----:B------:R1:W5:Y:S01]  /*02e0*/  LDG.E R24, desc[UR4][R14.64] ;  /* 0x000000040e187981 */ /* 0x000362000c1e1900 */
[----:B0-----:R-:W-:-:S04]  /*02f0*/  IMAD.WIDE R12, R0, 0x4, R14 ;  /* 0x00000004000c7825 */ /* 0x001fc800078e020e */
[----:B-1----:R-:W-:-:S04]  /*0300*/  IMAD.WIDE R16, R0, 0x4, R16 ;  /* 0x0000000400107825 */ /* 0x002fc800078e0210 */
[C---:B------:R-:W-:Y:S01]  /*0310*/  IMAD.WIDE R14, R0.reuse, 0x4, R12 ;  /* 0x00000004000e7825 */ /* 0x040fe200078e020c */
[----:B------:R0:W5:Y:S03]  /*0320*/  LDG.E R22, desc[UR4][R16.64] ;  /* 0x0000000410167981 */ /* 0x000166000c1e1900 */
[C---:B------:R-:W-:Y:S01]  /*0330*/  IMAD.WIDE R18, R0.reuse, 0x4, R16 ;  /* 0x0000000400127825 */ /* 0x040fe200078e0210 */
[----:B------:R-:W5:Y:S03]  /*0340*/  LDG.E R13, desc[UR4][R12.64] ;  /* 0x000000040c0d7981 */ /* 0x000f66000c1e1900 */
[C---:B------:R-:W-:Y:S02]  /*0350*/  IMAD.WIDE R20, R0.reuse, 0x4, R14 ;  /* 0x0000000400147825 */ /* 0x040fe400078e020e */
[----:B------:R-:W5:Y:S02]  /*0360*/  LDG.E R14, desc[UR4][R14.64] ;  /* 0x000000040e0e7981 */ /* 0x000f64000c1e1900 */
[----:B0-----:R-:W-:-:S02]  /*0370*/  IMAD.WIDE R16, R0, 0x4, R18 ;  /* 0x0000000400107825 */ /* 0x001fc400078e0212 */
[----:B------:R0:W5:Y:S02]  /*0380*/  LDG.E R12, desc[UR4][R20.64] ;  /* 0x00000004140c7981 */ /* 0x000164000c1e1900 */
[----:B0-----:R-:W-:-:S06]  /*0390*/  IMAD.WIDE R20, R0, 0x4, R20 ;  /* 0x0000000400147825 */ /* 0x001fcc00078e0214 */
[----:B------:R-:W5:Y:S01]  /*03a0*/  LDG.E R20, desc[UR4][R20.64] ;  /* 0x0000000414147981 */ /* 0x000f62000c1e1900 */
[----:B--2---:R-:W-:-:S03]  /*03b0*/  FFMA R10, R10, R11, R29 ;  /* 0x0000000b0a0a7223 */ /* 0x004fc6000000001d */
[----:B------:R-:W2:Y:S04]  /*03c0*/  LDG.E R11, desc[UR4][R18.64] ;  /* 0x00000004120b7981 */ /* 0x000ea8000c1e1900 */
[----:B------:R0:W2:Y:S02]  /*03d0*/  LDG.E R29, desc[UR4][R16.64] ;  /* 0x00000004101d7981 */ /* 0x0000a4000c1e1900 */
[----:B0-----:R-:W-:-:S05]  /*03e0*/  IMAD.WIDE R16, R0, 0x4, R16 ;  /* 0x0000000400107825 */ /* 0x001fca00078e0210 */
[----:B------:R-:W2:Y:S01]  /*03f0*/  LDG.E R15, desc[UR4][R16.64] ;  /* 0x00000004100f7981 */ /* 0x000ea2000c1e1900 */
[----:B---3--:R-:W-:Y:S01]  /*0400*/  FFMA R10, R27, R28, R10 ;  /* 0x0000001c1b0a7223 */ /* 0x008fe2000000000a */
[----:B------:R-:W-:-:S03]  /*0410*/  IADD3 R8, PT, PT, R8, 0x8, RZ ;  /* 0x0000000808087810 */ /* 0x000fc60007ffe0ff */
[----:B----4-:R-:W-:Y:S01]  /*0420*/  FFMA R10, R25, R26, R10 ;  /* 0x0000001a190a7223 */ /* 0x010fe2000000000a */
[----:B------:R-:W-:-:S03]  /*0430*/  ISETP.NE.AND P1, PT, R8, RZ, PT ;  /* 0x000000ff0800720c */ /* 0x000fc60003f25270 */
[----:B-----5:R-:W-:Y:S01]  /*0440*/  FFMA R23, R23, R24, R10 ;  /* 0x0000001817177223 */ /* 0x020fe2000000000a */
[C---:B------:R-:W-:Y:S02]  /*0450*/  LEA R9, R0.reuse, R9, 0x3 ;  /* 0x0000000900097211 */ /* 0x040fe400078e18ff */
[----:B------:R-:W-:Y:S01]  /*0460*/  LEA R7, R0, R7, 0x3 ;  /* 0x0000000700077211 */ /* 0x000fe200078e18ff */
[----:B------:R-:W-:-:S04]  /*0470*/  FFMA R22, R22, R13, R23 ;  /* 0x0000000d16167223 */ /* 0x000fc80000000017 */
[----:B--2---:R-:W-:-:S04]  /*0480*/  FFMA R14, R11, R14, R22 ;  /* 0x0000000e0b0e7223 */ /* 0x004fc80000000016 */
[----:B------:R-:W-:-:S04]  /*0490*/  FFMA R12, R29, R12, R14 ;  /* 0x0000000c1d0c7223 */ /* 0x000fc8000000000e */
[----:B------:R-:W-:Y:S01]  /*04a0*/  FFMA R29, R15, R20, R12 ;  /* 0x000000140f1d7223 */ /* 0x000fe2000000000c */
[----:B------:R-:W-:Y:S06]  /*04b0*/  @P1 BRA `(.L_x_28) ;  /* 0xfffffffc00441947 */ /* 0x000fec000383ffff */
.L_x_27:
[----:B------:R-:W-:Y:S05]  /*04c0*/  @!P0 BRA `(.L_x_26) ;  /* 0x0000000000e48947 */ /* 0x000fea0003800000 */
[----:B------:R-:W-:Y:S02]  /*04d0*/  ISETP.GE.U32.AND P0, PT, R4, 0x4, PT ;  /* 0x000000040400780c */ /* 0x000fe40003f06070 */
[----:B------:R-:W-:-:S04]  /*04e0*/  LOP3.LUT R7, R2, 0x3, RZ, 0xc0, !PT ;  /* 0x0000000302077812 */ /* 0x000fc800078ec0ff */
[----:B------:R-:W-:-:S07]  /*04f0*/  ISETP.NE.AND P1, PT, R7, RZ, PT ;  /* 0x000000ff0700720c */ /* 0x000fce0003f25270 */
[----:B------:R-:W-:Y:S06]  /*0500*/  @!P0 BRA `(.L_x_29) ;  /* 0x0000000000648947 */ /* 0x000fec0003800000 */
[----:B------:R-:W0:Y:S01]  /*0510*/  LDC.64 R20, c[0x0][0x380] ;  /* 0x0000e000ff147b82 */ /* 0x000e220000000a00 */
[CC--:B------:R-:W-:Y:S02]  /*0520*/  IMAD R9, R6.reuse, R0.reuse, R3 ;  /* 0x0000000006097224 */ /* 0x0c0fe400078e0203 */
[----:B------:R-:W-:-:S05]  /*0530*/  IMAD R11, R6, R0, R5 ;  /* 0x00000000060b7224 */ /* 0x000fca00078e0205 */
[----:B------:R-:W1:Y:S01]  /*0540*/  LDC.64 R22, c[0x0][0x388] ;  /* 0x0000e200ff167b82 */ /* 0x000e620000000a00 */
[----:B0-----:R-:W-:-:S04]  /*0550*/  IMAD.WIDE R20, R9, 0x4, R20 ;  /* 0x0000000409147825 */ /* 0x001fc800078e0214 */
[----:B------:R-:W-:Y:S02]  /*0560*/  IMAD.WIDE R8, R0, 0x4, R20 ;  /* 0x0000000400087825 */ /* 0x000fe400078e0214 */
[----:B------:R-:W2:Y:S02]  /*0570*/  LDG.E R20, desc[UR4][R20.64] ;  /* 0x0000000414147981 */ /* 0x000ea4000c1e1900 */
[----:B-1----:R-:W-:-:S04]  /*0580*/  IMAD.WIDE R22, R11, 0x4, R22 ;  /* 0x000000040b167825 */ /* 0x002fc800078e0216 */
[C---:B------:R-:W-:Y:S02]  /*0590*/  IMAD.WIDE R10, R0.reuse, 0x4, R22 ;  /* 0x00000004000a7825 */ /* 0x040fe400078e0216 */
[----:B------:R-:W2:Y:S02]  /*05a0*/  LDG.E R22, desc[UR4][R22.64] ;  /* 0x0000000416167981 */ /* 0x000ea4000c1e1900 */
[C---:B------:R-:W-:Y:S02]  /*05b0*/  IMAD.WIDE R14, R0.reuse, 0x4, R8 ;  /* 0x00000004000e7825 */ /* 0x040fe400078e0208 */
[----:B------:R-:W3:Y:S02]  /*05c0*/  LDG.E R9, desc[UR4][R8.64] ;  /* 0x0000000408097981 */ /* 0x000ee4000c1e1900 */
[C---:B------:R-:W-:Y:S02]  /*05d0*/  IMAD.WIDE R12, R0.reuse, 0x4, R10 ;  /* 0x00000004000c7825 */ /* 0x040fe400078e020a */
[----:B------:R-:W3:Y:S02]  /*05e0*/  LDG.E R10, desc[UR4][R10.64] ;  /* 0x000000040a0a7981 */ /* 0x000ee4000c1e1900 */
[----:B------:R-:W-:-:S02]  /*05f0*/  IMAD.WIDE R16, R0, 0x4, R14 ;  /* 0x0000000400107825 */ /* 0x000fc400078e020e */
[----:B------:R-:W4:Y:S02]  /*0600*/  LDG.E R25, desc[UR4][R14.64] ;  /* 0x000000040e197981 */ /* 0x000f24000c1e1900 */
[----:B------:R-:W-:Y:S02]  /*0610*/  IMAD.WIDE R18, R0, 0x4, R12 ;  /* 0x0000000400127825 */ /* 0x000fe400078e020c */
        /* <DEDUP_REMOVED lines=8> */
.L_x_29:
[----:B------:R-:W-:Y:S05]  /*06a0*/  @!P1 BRA `(.L_x_26) ;  /* 0x00000000006c9947 */ /* 0x000fea0003800000 */
[----:B------:R-:W0:Y:S01]  /*06b0*/  LDC.64 R14, c[0x0][0x380] ;  /* 0x0000e000ff0e7b82 */ /* 0x000e220000000a00 */
[----:B------:R-:W-:Y:S02]  /*06c0*/  ISETP.NE.AND P0, PT, R7, 0x1, PT ;  /* 0x000000010700780c */ /* 0x000fe40003f05270 */
[----:B------:R-:W-:-:S04]  /*06d0*/  LOP3.LUT R2, R2, 0x1, RZ, 0xc0, !PT ;  /* 0x0000000102027812 */ /* 0x000fc800078ec0ff */
[----:B------:R-:W-:Y:S01]  /*06e0*/  ISETP.NE.U32.AND P1, PT, R2, 0x1, PT ;  /* 0x000000010200780c */ /* 0x000fe20003f25070 */
[----:B------:R-:W1:Y:S06]  /*06f0*/  LDC.64 R12, c[0x0][0x388] ;  /* 0x0000e200ff0c7b82 */ /* 0x000e6c0000000a00 */
[CC--:B------:R-:W-:Y:S02]  /*0700*/  @P0 IMAD R7, R6.reuse, R0.reuse, R3 ;  /* 0x0000000006070224 */ /* 0x0c0fe400078e0203 */
[----:B------:R-:W2:Y:S01]  /*0710*/  LDC.64 R10, c[0x0][0x380] ;  /* 0x0000e000ff0a7b82 */ /* 0x000ea20000000a00 */
[C---:B------:R-:W-:Y:S01]  /*0720*/  @P0 IMAD R17, R6.reuse, R0, R5 ;  /* 0x0000000006110224 */ /* 0x040fe200078e0205 */
[----:B------:R-:W-:-:S06]  /*0730*/  @P0 IADD3 R6, PT, PT, R6, 0x2, RZ ;  /* 0x0000000206060810 */ /* 0x000fcc0007ffe0ff */
[----:B------:R-:W3:Y:S01]  /*0740*/  LDC.64 R8, c[0x0][0x388] ;  /* 0x0000e200ff087b82 */ /* 0x000ee20000000a00 */
[----:B0-----:R-:W-:-:S04]  /*0750*/  @P0 IMAD.WIDE R14, R7, 0x4, R14 ;  /* 0x00000004070e0825 */ /* 0x001fc800078e020e */
[----:B-1----:R-:W-:Y:S01]  /*0760*/  @P0 IMAD.WIDE R12, R17, 0x4, R12 ;  /* 0x00000004110c0825 */ /* 0x002fe200078e020c */
[----:B------:R-:W4:Y:S03]  /*0770*/  @P0 LDG.E R2, desc[UR4][R14.64] ;  /* 0x000000040e020981 */ /* 0x000f26000c1e1900 */
[CC--:B------:R-:W-:Y:S02]  /*0780*/  @!P1 IMAD R19, R6.reuse, R0.reuse, R3 ;  /* 0x0000000006139224 */ /* 0x0c0fe400078e0203 */
[----:B------:R-:W-:Y:S02]  /*0790*/  @!P1 IMAD R21, R6, R0, R5 ;  /* 0x0000000006159224 */ /* 0x000fe400078e0205 */
[----:B------:R-:W-:-:S04]  /*07a0*/  @P0 IMAD.WIDE R16, R0, 0x4, R14 ;  /* 0x0000000400100825 */ /* 0x000fc800078e020e */
[----:B------:R-:W-:Y:S02]  /*07b0*/  @P0 IMAD.WIDE R6, R0, 0x4, R12 ;  /* 0x0000000400060825 */ /* 0x000fe400078e020c */
[----:B------:R-:W4:Y:S02]  /*07c0*/  @P0 LDG.E R12, desc[UR4][R12.64] ;  /* 0x000000040c0c0981 */ /* 0x000f24000c1e1900 */
[----:B--2---:R-:W-:Y:S02]  /*07d0*/  @!P1 IMAD.WIDE R10, R19, 0x4, R10 ;  /* 0x00000004130a9825 */ /* 0x004fe400078e020a */
[----:B------:R-:W2:Y:S02]  /*07e0*/  @P0 LDG.E R17, desc[UR4][R16.64] ;  /* 0x0000000410110981 */ /* 0x000ea4000c1e1900 */
[----:B---3--:R-:W-:Y:S02]  /*07f0*/  @!P1 IMAD.WIDE R8, R21, 0x4, R8 ;  /* 0x0000000415089825 */ /* 0x008fe400078e0208 */
[----:B------:R-:W2:Y:S04]  /*0800*/  @P0 LDG.E R6, desc[UR4][R6.64] ;  /* 0x0000000406060981 */ /* 0x000ea8000c1e1900 */
[----:B------:R-:W3:Y:S04]  /*0810*/  @!P1 LDG.E R10, desc[UR4][R10.64] ;  /* 0x000000040a0a9981 */ /* 0x000ee8000c1e1900 */
[----:B------:R-:W3:Y:S01]  /*0820*/  @!P1 LDG.E R8, desc[UR4][R8.64] ;  /* 0x0000000408089981 */ /* 0x000ee2000c1e1900 */
[----:B----4-:R-:W-:-:S04]  /*0830*/  @P0 FFMA R2, R2, R12, R29 ;  /* 0x0000000c02020223 */ /* 0x010fc8000000001d */
[----:B--2---:R-:W-:-:S04]  /*0840*/  @P0 FFMA R29, R17, R6, R2 ;  /* 0x00000006111d0223 */ /* 0x004fc80000000002 */
[----:B---3--:R-:W-:-:S07]  /*0850*/  @!P1 FFMA R29, R10, R8, R29 ;  /* 0x000000080a1d9223 */ /* 0x008fce000000001d */
.L_x_26:
[----:B------:R-:W0:Y:S01]  /*0860*/  LDC.64 R6, c[0x0][0x390] ;  /* 0x0000e400ff067b82 */ /* 0x000e220000000a00 */
[----:B------:R-:W-:-:S04]  /*0870*/  IMAD R3, R3, R0, R5 ;  /* 0x0000000003037224 */ /* 0x000fc800078e0205 */
[----:B0-----:R-:W-:-:S05]  /*0880*/  IMAD.WIDE R2, R3, 0x4, R6 ;  /* 0x0000000403027825 */ /* 0x001fca00078e0206 */
[----:B------:R-:W-:Y:S01]  /*0890*/  STG.E desc[UR4][R2.64], R29 ;  /* 0x0000001d02007986 */ /* 0x000fe2000c101904 */
[----:B------:R-:W-:Y:S05]  /*08a0*/  EXIT ;  /* 0x000000000000794d */ /* 0x000fea0003800000 */
.L_x_30:
        /* <DEDUP_REMOVED lines=13> */
.L_x_42:


//--------------------- .text._Z15kernel_reduce_zPKfPfii --------------------------
	.section	.text._Z15kernel_reduce_zPKfPfii,"ax",@progbits
	.align	128
        .global         _Z15kernel_reduce_zPKfPfii
        .type           _Z15kernel_reduce_zPKfPfii,@function
        .size           _Z15kernel_reduce_zPKfPfii,(.L_x_43 - _Z15kernel_reduce_zPKfPfii)
        .other          _Z15kernel_reduce_zPKfPfii,@"STO_CUDA_ENTRY STV_DEFAULT"
_Z15kernel_reduce_zPKfPfii:
.text._Z15kernel_reduce_zPKfPfii:
[----:B------:R-:W-:Y:S01]  /*0000*/  LDC R1, c[0x0][0x37c] ;  /* 0x0000df00ff017b82 */ /* 0x000fe20000000800 */
[----:B------:R-:W0:Y:S01]  /*0010*/  S2R R2, SR_TID.X ;  /* 0x0000000000027919 */ /* 0x000e220000002100 */
[----:B------:R-:W0:Y:S01]  /*0020*/  LDCU UR8, c[0x0][0x390] ;  /* 0x00007200ff0877ac */ /* 0x000e220008000800 */
[----:B------:R-:W-:Y:S01]  /*0030*/  BSSY.RECONVERGENT B0, `(.L_x_31) ;  /* 0x0000012000007945 */ /* 0x000fe20003800200 */
[----:B------:R-:W-:Y:S01]  /*0040*/  HFMA2 R3, -RZ, RZ, 0, 0 ;  /* 0x00000000ff037431 */ /* 0x000fe200000001ff */
[----:B------:R-:W1:Y:S01]  /*0050*/  S2R R0, SR_CTAID.X ;  /* 0x0000000000007919 */ /* 0x000e620000002500 */
[----:B------:R-:W2:Y:S01]  /*0060*/  LDCU.64 UR6, c[0x0][0x358] ;  /* 0x00006b00ff0677ac */ /* 0x000ea20008000a00 */
[----:B------:R-:W3:Y:S01]  /*0070*/  LDCU UR9, c[0x0][0x394] ;  /* 0x00007280ff0977ac */ /* 0x000ee20008000800 */
[----:B0-----:R-:W-:-:S13]  /*0080*/  ISETP.GE.AND P0, PT, R2, UR8, PT ;  /* 0x0000000802007c0c */ /* 0x001fda000bf06270 */
[----:B-123--:R-:W-:Y:S05]  /*0090*/  @P0 BRA `(.L_x_32) ;  /* 0x00000000002c0947 */ /* 0x00efea0003800000 */
[----:B------:R-:W0:Y:S01]  /*00a0*/  LDC R8, c[0x0][0x360] ;  /* 0x0000d800ff087b82 */ /* 0x000e220000000800 */
[----:B------:R-:W-:Y:S02]  /*00b0*/  MOV R3, RZ ;  /* 0x000000ff00037202 */ /* 0x000fe40000000f00 */
[----:B------:R-:W-:-:S05]  /*00c0*/  MOV R9, R2 ;  /* 0x0000000200097202 */ /* 0x000fca0000000f00 */
[----:B------:R-:W1:Y:S02]  /*00d0*/  LDC.64 R6, c[0x0][0x380] ;  /* 0x0000e000ff067b82 */ /* 0x000e640000000a00 */
.L_x_33:
[----:B------:R-:W-:-:S04]  /*00e0*/  IMAD R5, R9, UR9, R0 ;  /* 0x0000000909057c24 */ /* 0x000fc8000f8e0200 */
[----:B-1----:R-:W-:-:S06]  /*00f0*/  IMAD.WIDE R4, R5, 0x4, R6 ;  /* 0x0000000405047825 */ /* 0x002fcc00078e0206 */
[----:B------:R-:W2:Y:S01]  /*0100*/  LDG.E R4, desc[UR6][R4.64] ;  /* 0x0000000604047981 */ /* 0x000ea2000c1e1900 */
[----:B0-----:R-:W-:-:S04]  /*0110*/  IADD3 R9, PT, PT, R8, R9, RZ ;  /* 0x0000000908097210 */ /* 0x001fc80007ffe0ff */
[----:B------:R-:W-:Y:S01]  /*0120*/  ISETP.GE.AND P0, PT, R9, UR8, PT ;  /* 0x0000000809007c0c */ /* 0x000fe2000bf06270 */
[----:B--2---:R-:W-:-:S12]  /*0130*/  FADD R3, R4, R3 ;  /* 0x0000000304037221 */ /* 0x004fd80000000000 */
[----:B------:R-:W-:Y:S05]  /*0140*/  @!P0 BRA `(.L_x_33) ;  /* 0xfffffffc00e48947 */ /* 0x000fea000383ffff */
.L_x_32:
[----:B------:R-:W-:Y:S05]  /*0150*/  BSYNC.RECONVERGENT B0 ;  /* 0x0000000000007941 */ /* 0x000fea0003800200 */
.L_x_31:
[----:B------:R-:W0:Y:S01]  /*0160*/  S2UR UR5, SR_CgaCtaId ;  /* 0x00000000000579c3 */ /* 0x000e220000008800 */
[----:B------:R-:W-:Y:S01]  /*0170*/  UMOV UR4, 0x400 ;  /* 0x0000040000047882 */ /* 0x000fe20000000000 */
[C---:B------:R-:W-:Y:S02]  /*0180*/  ISETP.GT.U32.AND P1, PT, R2.reuse, 0x7f, PT ;  /* 0x0000007f0200780c */ /* 0x040fe40003f24070 */
[----:B------:R-:W-:Y:S01]  /*0190*/  ISETP.GT.U32.AND P0, PT, R2, 0x3f, PT ;  /* 0x0000003f0200780c */ /* 0x000fe20003f04070 */
[----:B0-----:R-:W-:-:S06]  /*01a0*/  ULEA UR4, UR5, UR4, 0x18 ;  /* 0x0000000405047291 */ /* 0x001fcc000f8ec0ff */
[----:B------:R-:W-:-:S05]  /*01b0*/  LEA R4, R2, UR4, 0x2 ;  /* 0x0000000402047c11 */ /* 0x000fca000f8e10ff */
[----:B------:R-:W-:Y:S01]  /*01c0*/  STS [R4], R3 ;  /* 0x0000000304007388 */ /* 0x000fe20000000800 */
[----:B------:R-:W-:Y:S06]  /*01d0*/  BAR.SYNC.DEFER_BLOCKING 0x0 ;  /* 0x0000000000007b1d */ /* 0x000fec0000010000 */
[----:B------:R-:W-:Y:S04]  /*01e0*/  @!P1 LDS R5, [R4+0x200] ;  /* 0x0002000004059984 */ /* 0x000fe80000000800 */
[----:B------:R-:W0:Y:S02]  /*01f0*/  @!P1 LDS R6, [R4] ;  /* 0x0000000004069984 */ /* 0x000e240000000800 */
[----:B0-----:R-:W-:-:S05]  /*0200*/  @!P1 FADD R5, R5, R6 ;  /* 0x0000000605059221 */ /* 0x001fca0000000000 */
[----:B------:R-:W-:Y:S01]  /*0210*/  @!P1 STS [R4], R5 ;  /* 0x0000000504009388 */ /* 0x000fe20000000800 */
[----:B------:R-:W-:Y:S01]  /*0220*/  BAR.SYNC.DEFER_BLOCKING 0x0 ;  /* 0x0000000000007b1d */ /* 0x000fe20000010000 */
[----:B------:R-:W-:-:S05]  /*0230*/  ISETP.GT.U32.AND P1, PT, R2, 0x1f, PT ;  /* 0x0000001f0200780c */ /* 0x000fca0003f24070 */
        /* <DEDUP_REMOVED lines=29> */
[----:B------:R-:W-:-:S05]  /*0410*/  ISETP.NE.AND P0, PT, R2, RZ, PT ;  /* 0x000000ff0200720c */ /* 0x000fca0003f05270 */
[----:B------:R-:W-:Y:S04]  /*0420*/  @!P1 LDS R5, [R4+0x8] ;  /* 0x0000080004059984 */ /* 0x000fe80000000800 */
[----:B------:R-:W0:Y:S02]  /*0430*/  @!P1 LDS R6, [R4] ;  /* 0x0000000004069984 */ /* 0x000e240000000800 */
[----:B0-----:R-:W-:-:S05]  /*0440*/  @!P1 FADD R5, R5, R6 ;  /* 0x0000000605059221 */ /* 0x001fca0000000000 */
[----:B------:R-:W-:Y:S01]  /*0450*/  @!P1 STS [R4], R5 ;  /* 0x0000000504009388 */ /* 0x000fe20000000800 */
[----:B------:R-:W-:Y:S06]  /*0460*/  BAR.SYNC.DEFER_BLOCKING 0x0 ;  /* 0x0000000000007b1d */ /* 0x000fec0000010000 */
[----:B------:R-:W-:Y:S04]  /*0470*/  @!P0 LDS R2, [UR4+0x4] ;  /* 0x00000404ff028984 */ /* 0x000fe80008000800 */
[----:B------:R-:W0:Y:S02]  /*0480*/  @!P0 LDS R7, [R4] ;  /* 0x0000000004078984 */ /* 0x000e240000000800 */
[----:B0-----:R-:W-:-:S05]  /*0490*/  @!P0 FADD R7, R2, R7 ;  /* 0x0000000702078221 */ /* 0x001fca0000000000 */
[----:B------:R0:W-:Y:S01]  /*04a0*/  @!P0 STS [R4], R7 ;  /* 0x0000000704008388 */ /* 0x0001e20000000800 */
[----:B------:R-:W-:Y:S06]  /*04b0*/  BAR.SYNC.DEFER_BLOCKING 0x0 ;  /* 0x0000000000007b1d */ /* 0x000fec0000010000 */
[----:B------:R-:W-:Y:S05]  /*04c0*/  @P0 EXIT ;  /* 0x000000000000094d */ /* 0x000fea0003800000 */
[----:B------:R-:W1:Y:S01]  /*04d0*/  LDS R5, [UR4] ;  /* 0x00000004ff057984 */ /* 0x000e620008000800 */
[----:B------:R-:W2:Y:S02]  /*04e0*/  LDC.64 R2, c[0x0][0x388] ;  /* 0x0000e200ff027b82 */ /* 0x000ea40000000a00 */
[----:B--2---:R-:W-:-:S05]  /*04f0*/  IMAD.WIDE.U32 R2, R0, 0x4, R2 ;  /* 0x0000000400027825 */ /* 0x004fca00078e0002 */
[----:B-1----:R-:W-:Y:S01]  /*0500*/  STG.E desc[UR6][R2.64], R5 ;  /* 0x0000000502007986 */ /* 0x002fe2000c101906 */
[----:B------:R-:W-:Y:S05]  /*0510*/  EXIT ;  /* 0x000000000000794d */ /* 0x000fea0003800000 */
.L_x_34:
        /* <DEDUP_REMOVED lines=14> */
.L_x_43:


//--------------------- .text._Z10kernel_phiPKfPfi --------------------------
	.section	.text._Z10kernel_phiPKfPfi,"ax",@progbits
	.align	128
        .global         _Z10kernel_phiPKfPfi
        .type           _Z10kernel_phiPKfPfi,@function
        .size           _Z10kernel_phiPKfPfi,(.L_x_44 - _Z10kernel_phiPKfPfi)
        .other          _Z10kernel_phiPKfPfi,@"STO_CUDA_ENTRY STV_DEFAULT"
_Z10kernel_phiPKfPfi:
.text._Z10kernel_phiPKfPfi:
        /* <DEDUP_REMOVED lines=8> */
[----:B------:R-:W0:Y:S01]  /*0080*/  LDC.64 R2, c[0x0][0x380] ;  /* 0x0000e000ff027b82 */ /* 0x000e220000000a00 */
[----:B------:R-:W1:Y:S07]  /*0090*/  LDCU.64 UR4, c[0x0][0x358] ;  /* 0x00006b00ff0477ac */ /* 0x000e6e0008000a00 */
[----:B------:R-:W2:Y:S01]  /*00a0*/  LDC.64 R4, c[0x0][0x388] ;  /* 0x0000e200ff047b82 */ /* 0x000ea20000000a00 */
[----:B0-----:R-:W-:-:S06]  /*00b0*/  IMAD.WIDE R2, R7, 0x4, R2 ;  /* 0x0000000407027825 */ /* 0x001fcc00078e0202 */
[----:B-1----:R-:W3:Y:S01]  /*00c0*/  LDG.E R2, desc[UR4][R2.64] ;  /* 0x0000000402027981 */ /* 0x002ee2000c1e1900 */
[----:B------:R-:W-:Y:S01]  /*00d0*/  BSSY.RECONVERGENT B0, `(.L_x_35) ;  /* 0x000000f000007945 */ /* 0x000fe20003800200 */
[----:B--2---:R-:W-:Y:S01]  /*00e0*/  IMAD.WIDE R4, R7, 0x4, R4 ;  /* 0x0000000407047825 */ /* 0x004fe200078e0204 */
[----:B---3--:R-:W-:-:S13]  /*00f0*/  FSETP.GT.AND P0, PT, R2, RZ, PT ;  /* 0x000000ff0200720b */ /* 0x008fda0003f04000 */
[----:B------:R-:W-:Y:S01]  /*0100*/  @P0 FADD R7, R2, 1 ;  /* 0x3f80000002070421 */ /* 0x000fe20000000000 */
[----:B------:R-:W-:Y:S06]  /*0110*/  @P0 BRA `(.L_x_36) ;  /* 0x0000000000280947 */ /* 0x000fec0003800000 */
[----:B------:R-:W-:Y:S01]  /*0120*/  HFMA2 R3, -RZ, RZ, 0.96630859375, -0.0022525787353515625 ;  /* 0x3bbb989dff037431 */ /* 0x000fe200000001ff */
[----:B------:R-:W-:-:S04]  /*0130*/  MOV R7, 0x437c0000 ;  /* 0x437c000000077802 */ /* 0x000fc80000000f00 */
[----:B------:R-:W-:-:S04]  /*0140*/  FFMA.SAT R0, R2, R3, 0.5 ;  /* 0x3f00000002007423 */ /* 0x000fc80000002003 */
[----:B------:R-:W-:-:S04]  /*0150*/  FFMA.RM R0, R0, R7, 12582913 ;  /* 0x4b40000100007423 */ /* 0x000fc80000004007 */
[C---:B------:R-:W-:Y:S01]  /*0160*/  FADD R3, R0.reuse, -12583039 ;  /* 0xcb40007f00037421 */ /* 0x040fe20000000000 */
[----:B------:R-:W-:-:S03]  /*0170*/  SHF.L.U32 R0, R0, 0x17, RZ ;  /* 0x0000001700007819 */ /* 0x000fc600000006ff */
[----:B------:R-:W-:-:S04]  /*0180*/  FFMA R3, R2, 1.4426950216293334961, -R3 ;  /* 0x3fb8aa3b02037823 */ /* 0x000fc80000000803 */
[----:B------:R-:W-:-:S06]  /*0190*/  FFMA R3, R2, 1.925963033500011079e-08, R3 ;  /* 0x32a5706002037823 */ /* 0x000fcc0000000003 */
[----:B------:R-:W0:Y:S02]  /*01a0*/  MUFU.EX2 R3, R3 ;  /* 0x0000000300037308 */ /* 0x000e240000000800 */
[----:B0-----:R-:W-:-:S07]  /*01b0*/  FMUL R7, R0, R3 ;  /* 0x0000000300077220 */ /* 0x001fce0000400000 */
.L_x_36:
[----:B------:R-:W-:Y:S05]  /*01c0*/  BSYNC.RECONVERGENT B0 ;  /* 0x0000000000007941 */ /* 0x000fea0003800200 */
.L_x_35:
[----:B------:R-:W-:Y:S01]  /*01d0*/  STG.E desc[UR4][R4.64], R7 ;  /* 0x0000000704007986 */ /* 0x000fe2000c101904 */
[----:B------:R-:W-:Y:S05]  /*01e0*/  EXIT ;  /* 0x000000000000794d */ /* 0x000fea0003800000 */
.L_x_37:
        /* <DEDUP_REMOVED lines=9> */
.L_x_44:


//--------------------- .nv.shared.reserved.0     --------------------------
	.section	.nv.shared.reserved.0,"aw",@nobits
	.weak		__nv_reservedSMEM_offset_0_alias
	.size		__nv_reservedSMEM_offset_0_alias, 0, 64
	.other		__nv_reservedSMEM_offset_0_alias,@"STO_CUDA_RESERVED_SHARED STV_DEFAULT"
__nv_reservedSMEM_offset_0_alias:
	.zero		0
	.zero		64


//--------------------- .nv.shared._Z15kernel_reduce_zPKfPfii --------------------------
	.section	.nv.shared._Z15kernel_reduce_zPKfPfii,"aw",@nobits
	.sectionflags	@""
	.align	4
.nv.shared._Z15kernel_reduce_zPKfPfii:
	.zero		2048


//--------------------- .nv.constant0._Z13kernel_dividePKfS0_Pfii --------------------------
	.section	.nv.constant0._Z13kernel_dividePKfS0_Pfii,"a",@progbits
	.sectionflags	@""
	.align	4
.nv.constant0._Z13kernel_dividePKfS0_Pfii:
	.zero		928


//--------------------- .nv.constant0._Z26kernel_compute_denominatorPKfS0_Pfii --------------------------
	.section	.nv.constant0._Z26kernel_compute_denominatorPKfS0_Pfii,"a",@progbits
	.sectionflags	@""
	.align	4
.nv.constant0._Z26kernel_compute_denominatorPKfS0_Pfii:
	.zero		928


//--------------------- .nv.constant0._Z24kernel_compute_numeratorPKfS0_Pfii --------------------------
	.section	.nv.constant0._Z24kernel_compute_numeratorPKfS0_Pfii,"a",@progbits
	.sectionflags	@""
	.align	4
.nv.constant0._Z24kernel_compute_numeratorPKfS0_Pfii:
	.zero		928


//--------------------- .nv.constant0._Z16kernel_compute_SPKfS0_Pfii --------------------------
	.section	.nv.constant0._Z16kernel_compute_SPKfS0_Pfii,"a",@progbits
	.sectionflags	@""
	.align	4
.nv.constant0._Z16kernel_compute_SPKfS0_Pfii:
	.zero		928


//--------------------- .nv.constant0._Z15kernel_reduce_zPKfPfii --------------------------
	.section	.nv.constant0._Z15kernel_reduce_zPKfPfii,"a",@progbits
	.sectionflags	@""
	.align	4
.nv.constant0._Z15kernel_reduce_zPKfPfii:
	.zero		920


//--------------------- .nv.constant0._Z10kernel_phiPKfPfi --------------------------
	.section	.nv.constant0._Z10kernel_phiPKfPfi,"a",@progbits
	.sectionflags	@""
	.align	4
.nv.constant0._Z10kernel_phiPKfPfi:
	.zero		916


//--------------------- SYMBOLS --------------------------

	.type		.nv.reservedSmem.offset0,@object
	.size		.nv.reservedSmem.offset0,0x4
	.type		.nv.reservedSmem.cap,@object
	.size		.nv.reservedSmem.cap,0x4
